// auto-generated by cutlass_sweep.gemm — config: {"arch": "sm_90", "cluster_m": 1, "cluster_n": 1, "dtype": "bf16", "dtype_b": "bf16", "layout": "nt", "stages": 2, "tile_k": 64, "tile_m": 256, "tile_n": 256}
#include "cutlass/cutlass.h"
#include "cutlass/gemm/collective/collective_builder.hpp"
#include "cutlass/gemm/device/gemm_universal_adapter.h"
#include "cutlass/gemm/kernel/gemm_universal.hpp"
#include "cutlass/epilogue/collective/collective_builder.hpp"

using ElemA = cutlass::bfloat16_t;
using ElemB = cutlass::bfloat16_t;
using ElemCD = cutlass::bfloat16_t;
using Acc  = float;
using TileShape    = cute::Shape<cute::_256, cute::_256, cute::_64>;
using ClusterShape = cute::Shape<cute::_1, cute::_1, cute::_1>;

using CollectiveEpilogue = typename cutlass::epilogue::collective::CollectiveBuilder<
    cutlass::arch::Sm90, cutlass::arch::OpClassTensorOp,
    TileShape, ClusterShape,
    cutlass::epilogue::collective::EpilogueTileAuto,
    Acc, Acc,
    ElemCD, cutlass::layout::RowMajor, 128 / cutlass::sizeof_bits<ElemCD>::value,
    ElemCD, cutlass::layout::RowMajor, 128 / cutlass::sizeof_bits<ElemCD>::value,
    cutlass::epilogue::collective::EpilogueScheduleAuto
  >::CollectiveOp;

using CollectiveMainloop = typename cutlass::gemm::collective::CollectiveBuilder<
    cutlass::arch::Sm90, cutlass::arch::OpClassTensorOp,
    ElemA, cutlass::layout::RowMajor, 128 / cutlass::sizeof_bits<ElemA>::value,
    ElemB, cutlass::layout::ColumnMajor, 128 / cutlass::sizeof_bits<ElemB>::value,
    Acc,
    TileShape, ClusterShape,
    cutlass::gemm::collective::StageCount<2>,
    cutlass::gemm::collective::KernelScheduleAuto
  >::CollectiveOp;

using GemmKernel = cutlass::gemm::kernel::GemmUniversal<
    cute::Shape<int,int,int,int>,
    CollectiveMainloop,
    CollectiveEpilogue
>;
using Gemm = cutlass::gemm::device::GemmUniversalAdapter<GemmKernel>;

// Force the device kernel symbol into the cubin without needing a host main.
auto* _anchor = &cutlass::device_kernel<GemmKernel>;


// ===== COMPILED SASS (sm_90a) =====

	.target	sm_90a

	.elftype	@"ET_EXEC"


//--------------------- .note.nv.tkinfo           --------------------------
	.section	.note.nv.tkinfo,"",@"SHT_NOTE"
	.sectionflags	@"SHF_NOTE_NV_TKINFO"
	.tkinfo
        /*0018*/ 	.word	0x00000002
        /*0030*/ 	.string	""
        /*0030*/ 	.string	"ptxas"
        /*0030*/ 	.string	"Cuda compilation tools, release 13.0, V13.0.88"
        /*0030*/ 	.string	"Build cuda_13.0.r13.0/compiler.36424714_0"
        /*0030*/ 	.string	"-arch sm_90a -m 64 "



//--------------------- .note.nv.cuinfo           --------------------------
	.section	.note.nv.cuinfo,"",@"SHT_NOTE"
	.sectionflags	@"SHF_NOTE_NV_CUINFO"
        /*0018*/ 	.short	0x0002
        /*001a*/ 	.short	0x005a
        /*001c*/ 	.short	0x0082
	.zero		2


//--------------------- .nv.info                  --------------------------
	.section	.nv.info,"",@"SHT_CUDA_INFO"
	.align	4


	//----- nvinfo : EIATTR_REGCOUNT
	.align		4
        /*0000*/ 	.byte	0x04, 0x2f
        /*0002*/ 	.short	(.L_15 - .L_14)
	.align		4
.L_14:
        /*0004*/ 	.word	index@(_ZN7cutlass13device_kernelINS_4gemm6kernel13GemmUniversalIN4cute5tupleIJiiiiEEENS1_10collective13CollectiveMmaINS1_34MainloopSm90TmaGmmaWarpSpecializedILi2ENS5_IJNS4_1CILi1EEESB_SB_EEENS1_35KernelTmaWarpSpecializedCooperativeEEENS5_IJNSA_ILi256EEESF_NSA_ILi64EEEEEENS_10bfloat16_tENS5_IJlSB_lEEESI_SJ_NS4_8TiledMMAINS4_8MMA_AtomIJNS4_4SM904GMMA28MMA_64x256x16_F32BF16BF16_SSILNSN_5MajorE0ELSP_0ELNSN_7ScaleInE1ELSQ_1EEEEEENS4_6LayoutINS5_IJNSA_ILi2EEESB_SB_EEENS5_IJSB_NSA_ILi0EEESW_EEEEENS5_IJNS4_10UnderscoreESZ_SZ_EEEEENS4_13SM90_TMA_LOADENS4_14ComposedLayoutINS4_7SwizzleILi3ELi4ELi3EEENS4_18smem_ptr_flag_bitsILi16EEENST_INS5_IJNSA_ILi8EEESG_EEENS5_IJSG_SB_EEEEEEEvNS4_8identityES12_S1C_vS1D_EENS_8epilogue10collective6detail29Sm90TmaWarpSpecializedAdapterINS1G_15DefaultEpilogueISI_SJ_SJ_NS1F_6thread17LinearCombinationISI_Li1EffLNS1K_9ScaleType4KindE0ELNS_15FloatRoundStyleE2ESI_EENS1_15EpilogueDefaultEEEEEvvEEEEvNT_6ParamsE)
        /*0008*/ 	.word	0x000000a8


	//----- nvinfo : EIATTR_FRAME_SIZE
	.align		4
.L_15:
        /*000c*/ 	.byte	0x04, 0x11
        /*000e*/ 	.short	(.L_17 - .L_16)
	.align		4
.L_16:
        /*0010*/ 	.word	index@(_ZN7cutlass13device_kernelINS_4gemm6kernel13GemmUniversalIN4cute5tupleIJiiiiEEENS1_10collective13CollectiveMmaINS1_34MainloopSm90TmaGmmaWarpSpecializedILi2ENS5_IJNS4_1CILi1EEESB_SB_EEENS1_35KernelTmaWarpSpecializedCooperativeEEENS5_IJNSA_ILi256EEESF_NSA_ILi64EEEEEENS_10bfloat16_tENS5_IJlSB_lEEESI_SJ_NS4_8TiledMMAINS4_8MMA_AtomIJNS4_4SM904GMMA28MMA_64x256x16_F32BF16BF16_SSILNSN_5MajorE0ELSP_0ELNSN_7ScaleInE1ELSQ_1EEEEEENS4_6LayoutINS5_IJNSA_ILi2EEESB_SB_EEENS5_IJSB_NSA_ILi0EEESW_EEEEENS5_IJNS4_10UnderscoreESZ_SZ_EEEEENS4_13SM90_TMA_LOADENS4_14ComposedLayoutINS4_7SwizzleILi3ELi4ELi3EEENS4_18smem_ptr_flag_bitsILi16EEENST_INS5_IJNSA_ILi8EEESG_EEENS5_IJSG_SB_EEEEEEEvNS4_8identityES12_S1C_vS1D_EENS_8epilogue10collective6detail29Sm90TmaWarpSpecializedAdapterINS1G_15DefaultEpilogueISI_SJ_SJ_NS1F_6thread17LinearCombinationISI_Li1EffLNS1K_9ScaleType4KindE0ELNS_15FloatRoundStyleE2ESI_EENS1_15EpilogueDefaultEEEEEvvEEEEvNT_6ParamsE)
        /*0014*/ 	.word	0x00000788


	//----- nvinfo : EIATTR_MIN_STACK_SIZE
	.align		4
.L_17:
        /*0018*/ 	.byte	0x04, 0x12
        /*001a*/ 	.short	(.L_19 - .L_18)
	.align		4
.L_18:
        /*001c*/ 	.word	index@(_ZN7cutlass13device_kernelINS_4gemm6kernel13GemmUniversalIN4cute5tupleIJiiiiEEENS1_10collective13CollectiveMmaINS1_34MainloopSm90TmaGmmaWarpSpecializedILi2ENS5_IJNS4_1CILi1EEESB_SB_EEENS1_35KernelTmaWarpSpecializedCooperativeEEENS5_IJNSA_ILi256EEESF_NSA_ILi64EEEEEENS_10bfloat16_tENS5_IJlSB_lEEESI_SJ_NS4_8TiledMMAINS4_8MMA_AtomIJNS4_4SM904GMMA28MMA_64x256x16_F32BF16BF16_SSILNSN_5MajorE0ELSP_0ELNSN_7ScaleInE1ELSQ_1EEEEEENS4_6LayoutINS5_IJNSA_ILi2EEESB_SB_EEENS5_IJSB_NSA_ILi0EEESW_EEEEENS5_IJNS4_10UnderscoreESZ_SZ_EEEEENS4_13SM90_TMA_LOADENS4_14ComposedLayoutINS4_7SwizzleILi3ELi4ELi3EEENS4_18smem_ptr_flag_bitsILi16EEENST_INS5_IJNSA_ILi8EEESG_EEENS5_IJSG_SB_EEEEEEEvNS4_8identityES12_S1C_vS1D_EENS_8epilogue10collective6detail29Sm90TmaWarpSpecializedAdapterINS1G_15DefaultEpilogueISI_SJ_SJ_NS1F_6thread17LinearCombinationISI_Li1EffLNS1K_9ScaleType4KindE0ELNS_15FloatRoundStyleE2ESI_EENS1_15EpilogueDefaultEEEEEvvEEEEvNT_6ParamsE)
        /*0020*/ 	.word	0x00000788
.L_19:


//--------------------- .nv.compat                --------------------------
	.section	.nv.compat,"",@"SHT_CUDA_COMPAT_INFO"
	.align	4
        /*0000*/ 	.byte	0x02, 0x09, 0x01, 0x00, 0x02, 0x02, 0x04, 0x00, 0x02, 0x05, 0x05, 0x00, 0x03, 0x07, 0x01, 0x01
        /*0010*/ 	.byte	0x02, 0x03, 0x01, 0x00, 0x02, 0x06, 0x01, 0x00, 0x04, 0x0b, 0x08, 0x00, 0x00, 0x00, 0x00, 0x00
        /*0020*/ 	.byte	0x00, 0x00, 0x00, 0x00


//--------------------- .nv.info._ZN7cutlass13device_kernelINS_4gemm6kernel13GemmUniversalIN4cute5tupleIJiiiiEEENS1_10collective13CollectiveMmaINS1_34MainloopSm90TmaGmmaWarpSpecializedILi2ENS5_IJNS4_1CILi1EEESB_SB_EEENS1_35KernelTmaWarpSpecializedCooperativeEEENS5_IJNSA_ILi256EEESF_NSA_ILi64EEEEEENS_10bfloat16_tENS5_IJlSB_lEEESI_SJ_NS4_8TiledMMAINS4_8MMA_AtomIJNS4_4SM904GMMA28MMA_64x256x16_F32BF16BF16_SSILNSN_5MajorE0ELSP_0ELNSN_7ScaleInE1ELSQ_1EEEEEENS4_6LayoutINS5_IJNSA_ILi2EEESB_SB_EEENS5_IJSB_NSA_ILi0EEESW_EEEEENS5_IJNS4_10UnderscoreESZ_SZ_EEEEENS4_13SM90_TMA_LOADENS4_14ComposedLayoutINS4_7SwizzleILi3ELi4ELi3EEENS4_18smem_ptr_flag_bitsILi16EEENST_INS5_IJNSA_ILi8EEESG_EEENS5_IJSG_SB_EEEEEEEvNS4_8identityES12_S1C_vS1D_EENS_8epilogue10collective6detail29Sm90TmaWarpSpecializedAdapterINS1G_15DefaultEpilogueISI_SJ_SJ_NS1F_6thread17LinearCombinationISI_Li1EffLNS1K_9ScaleType4KindE0ELNS_15FloatRoundStyleE2ESI_EENS1_15EpilogueDefaultEEEEEvvEEEEvNT_6ParamsE --------------------------
	.section	.nv.info._ZN7cutlass13device_kernelINS_4gemm6kernel13GemmUniversalIN4cute5tupleIJiiiiEEENS1_10collective13CollectiveMmaINS1_34MainloopSm90TmaGmmaWarpSpecializedILi2ENS5_IJNS4_1CILi1EEESB_SB_EEENS1_35KernelTmaWarpSpecializedCooperativeEEENS5_IJNSA_ILi256EEESF_NSA_ILi64EEEEEENS_10bfloat16_tENS5_IJlSB_lEEESI_SJ_NS4_8TiledMMAINS4_8MMA_AtomIJNS4_4SM904GMMA28MMA_64x256x16_F32BF16BF16_SSILNSN_5MajorE0ELSP_0ELNSN_7ScaleInE1ELSQ_1EEEEEENS4_6LayoutINS5_IJNSA_ILi2EEESB_SB_EEENS5_IJSB_NSA_ILi0EEESW_EEEEENS5_IJNS4_10UnderscoreESZ_SZ_EEEEENS4_13SM90_TMA_LOADENS4_14ComposedLayoutINS4_7SwizzleILi3ELi4ELi3EEENS4_18smem_ptr_flag_bitsILi16EEENST_INS5_IJNSA_ILi8EEESG_EEENS5_IJSG_SB_EEEEEEEvNS4_8identityES12_S1C_vS1D_EENS_8epilogue10collective6detail29Sm90TmaWarpSpecializedAdapterINS1G_15DefaultEpilogueISI_SJ_SJ_NS1F_6thread17LinearCombinationISI_Li1EffLNS1K_9ScaleType4KindE0ELNS_15FloatRoundStyleE2ESI_EENS1_15EpilogueDefaultEEEEEvvEEEEvNT_6ParamsE,"",@"SHT_CUDA_INFO"
	.sectionflags	@""
	.align	4


	//----- nvinfo : EIATTR_CUDA_API_VERSION
	.align		4
        /*0000*/ 	.byte	0x04, 0x37
        /*0002*/ 	.short	(.L_21 - .L_20)
.L_20:
        /*0004*/ 	.word	0x00000082


	//----- nvinfo : EIATTR_KPARAM_INFO
	.align		4
.L_21:
        /*0008*/ 	.byte	0x04, 0x17
        /*000a*/ 	.short	(.L_23 - .L_22)
.L_22:
        /*000c*/ 	.word	0x00000000
        /*0010*/ 	.short	0x0000
        /*0012*/ 	.short	0x0070
        /*0014*/ 	.byte	0x00, 0xf0, 0x01, 0x10


	//----- nvinfo : EIATTR_SPARSE_MMA_MASK
	.align		4
.L_23:
        /*0018*/ 	.byte	0x03, 0x50
        /*001a*/ 	.short	0x0000


	//----- nvinfo : EIATTR_MAXREG_COUNT
	.align		4
        /*001c*/ 	.byte	0x03, 0x1b
        /*001e*/ 	.short	0x00a8


	//----- nvinfo : EIATTR_NUM_BARRIERS
	.align		4
        /*0020*/ 	.byte	0x02, 0x4c
        /*0022*/ 	.byte	0x01
	.zero		1


	//----- nvinfo : EIATTR_EXTERNS
	.align		4
        /*0024*/ 	.byte	0x04, 0x0f
        /*0026*/ 	.short	(.L_25 - .L_24)


	//   ....[0]....
	.align		4
.L_24:
        /*0028*/ 	.word	index@(__assertfail)


	//----- nvinfo : EIATTR_ANNOTATIONS
	.align		4
.L_25:
        /*002c*/ 	.byte	0x04, 0x55
        /*002e*/ 	.short	(.L_27 - .L_26)


	//   ....[0]....
.L_26:
        /*0030*/ 	.word	0x00000001
        /*0034*/ 	.byte	0x60, 0x06, 0x00, 0x00, 0x01, 0x00, 0x00, 0x00, 0x80, 0x06, 0x00, 0x00, 0x01, 0x00, 0x00, 0x00
        /* <DEDUP_REMOVED lines=713> */
        /*2cd4*/ 	.byte	0x80, 0xad, 0x01, 0x00, 0x01, 0x00, 0x00, 0x00, 0xa0, 0xad, 0x01, 0x00


	//----- nvinfo : EIATTR_MERCURY_ISA_VERSION
	.align		4
.L_27:
        /*2ce0*/ 	.byte	0x03, 0x5f
        /*2ce2*/ 	.short	0x0101


	//----- nvinfo : EIATTR_INT_WARP_WIDE_INSTR_OFFSETS
	.align		4
        /*2ce4*/ 	.byte	0x04, 0x31
        /*2ce6*/ 	.short	(.L_29 - .L_28)


	//   ....[0]....
.L_28:
        /*2ce8*/ 	.word	0x000004c0


	//   ....[1]....
        /*2cec*/ 	.word	0x000004d0


	//   ....[2]....
        /*2cf0*/ 	.word	0x00000560


	//----- nvinfo : EIATTR_COOP_GROUP_MASK_REGIDS
	.align		4
.L_29:
        /*2cf4*/ 	.byte	0x04, 0x29
        /*2cf6*/ 	.short	(.L_31 - .L_30)


	//   ....[0]....
.L_30:
        /*2cf8*/ 	.word	0xffffffff


	//   ....[1]....
        /*2cfc*/ 	.word	0xffffffff


	//   ....[2]....
        /*2d00*/ 	.word	0xffffffff


	//   ....[3]....
        /*2d04*/ 	.word	0xffffffff


	//   ....[4]....
        /*2d08*/ 	.word	0xffffffff


	//----- nvinfo : EIATTR_COOP_GROUP_INSTR_OFFSETS
	.align		4
.L_31:
        /*2d0c*/ 	.byte	0x04, 0x28
        /*2d0e*/ 	.short	(.L_33 - .L_32)


	//   ....[0]....
.L_32:
        /*2d10*/ 	.word	0x00000070


	//   ....[1]....
        /*2d14*/ 	.word	0x00000080


	//   ....[2]....
        /*2d18*/ 	.word	0x000001a0


	//   ....[3]....
        /*2d1c*/ 	.word	0x00000370


	//   ....[4]....
        /*2d20*/ 	.word	0x00001130


	//----- nvinfo : EIATTR_REG_RECONFIG
	.align		4
.L_33:
        /*2d24*/ 	.byte	0x01, 0x54
	.zero		2


	//----- nvinfo : EIATTR_SYSCALL_OFFSETS
	.align		4
        /*2d28*/ 	.byte	0x04, 0x46
        /*2d2a*/ 	.short	(.L_35 - .L_34)


	//   ....[0]....
.L_34:
        /*2d2c*/ 	.word	0x000012e0


	//----- nvinfo : EIATTR_MBARRIER_INSTR_OFFSETS
	.align		4
.L_35:
        /*2d30*/ 	.byte	0x04, 0x39
        /*2d32*/ 	.short	(.L_37 - .L_36)


	//   ....[0]....
.L_36:
        /*2d34*/ 	.word	0x00000320
        /*2d38*/ 	.word	0x000000ff
        /*2d3c*/ 	.word	0x00000000
        /*2d40*/ 	.short	0x0100
        /*2d42*/ 	.byte	0x08
	.zero		1


	//   ....[1]....
        /*2d44*/ 	.word	0x00000330
        /*2d48*/ 	.word	0x000000ff
        /*2d4c*/ 	.word	0x00000010
        /*2d50*/ 	.short	0x0100
        /*2d52*/ 	.byte	0x08
	.zero		1


	//   ....[2]....
        /*2d54*/ 	.word	0x00000340
        /*2d58*/ 	.word	0x000000ff
        /*2d5c*/ 	.word	0x00000008
        /*2d60*/ 	.short	0x0100
        /*2d62*/ 	.byte	0x08
	.zero		1


	//   ....[3]....
        /*2d64*/ 	.word	0x00000350
        /*2d68*/ 	.word	0x000000ff
        /*2d6c*/ 	.word	0x00000018
        /*2d70*/ 	.short	0x0100
        /*2d72*/ 	.byte	0x08
	.zero		1


	//   ....[4]....
        /*2d74*/ 	.word	0x000005e0
        /*2d78*/ 	.word	0x000000ff
        /*2d7c*/ 	.word	0x00000030
        /*2d80*/ 	.short	0x0100
        /*2d82*/ 	.byte	0x10
	.zero		1


	//   ....[5]....
        /*2d84*/ 	.word	0x00000670
        /*2d88*/ 	.word	0x000000ff
        /*2d8c*/ 	.word	0x00000038
        /*2d90*/ 	.short	0x0100
        /*2d92*/ 	.byte	0x10
	.zero		1


	//   ....[6]....
        /*2d94*/ 	.word	0x00001380
        /*2d98*/ 	.word	0x00000003
        /*2d9c*/ 	.word	0x00000000
        /*2da0*/ 	.short	0x010a
        /*2da2*/ 	.byte	0x3f
	.zero		1


	//   ....[7]....
        /*2da4*/ 	.word	0x000013c0
        /*2da8*/ 	.word	0x00000003
        /*2dac*/ 	.word	0x00000000
        /*2db0*/ 	.short	0x010a
        /*2db2*/ 	.byte	0x3f
	.zero		1


	//   ....[8]....
        /*2db4*/ 	.word	0x000049c0
        /*2db8*/ 	.word	0x000000ff
        /*2dbc*/ 	.word	0x00000000
        /*2dc0*/ 	.short	0x010a
        /*2dc2*/ 	.byte	0x08
	.zero		1


	//   ....[9]....
        /*2dc4*/ 	.word	0x00004a00
        /*2dc8*/ 	.word	0x000000ff
        /*2dcc*/ 	.word	0x00000000
        /*2dd0*/ 	.short	0x010a
        /*2dd2*/ 	.byte	0x08
	.zero		1


	//   ....[10]....
        /*2dd4*/ 	.word	0x00008ad0
        /*2dd8*/ 	.word	0x000000ff
        /*2ddc*/ 	.word	0x00000000
        /*2de0*/ 	.short	0x0101
        /*2de2*/ 	.byte	0x0c
	.zero		1


	//   ....[11]....
        /*2de4*/ 	.word	0x00008cc0
        /*2de8*/ 	.word	0x000000ff
        /*2dec*/ 	.word	0x00000000
        /*2df0*/ 	.short	0x0101
        /*2df2*/ 	.byte	0x04
	.zero		1


	//   ....[12]....
        /*2df4*/ 	.word	0x0001a960
        /*2df8*/ 	.word	0x0000000e
        /*2dfc*/ 	.word	0x00000010
        /*2e00*/ 	.short	0x010a
        /*2e02*/ 	.byte	0x3f
	.zero		1


	//   ....[13]....
        /*2e04*/ 	.word	0x0001ad10
        /*2e08*/ 	.word	0x00000002
        /*2e0c*/ 	.word	0x00000038
        /*2e10*/ 	.short	0x0101
        /*2e12*/ 	.byte	0x3f
	.zero		1


	//   ....[14]....
        /*2e14*/ 	.word	0x0001b4a0
        /*2e18*/ 	.word	0x00000005
        /*2e1c*/ 	.word	0x00000000
        /*2e20*/ 	.short	0x010a
        /*2e22*/ 	.byte	0x3f
	.zero		1


	//   ....[15]....
        /*2e24*/ 	.word	0x0001b530
        /*2e28*/ 	.word	0x00000003
        /*2e2c*/ 	.word	0x00000000
        /*2e30*/ 	.short	0x010a
        /*2e32*/ 	.byte	0x3f
	.zero		1


	//   ....[16]....
        /*2e34*/ 	.word	0x0001b590
        /*2e38*/ 	.word	0x00000003
        /*2e3c*/ 	.word	0x00000000
        /*2e40*/ 	.short	0x010a
        /*2e42*/ 	.byte	0x3f
	.zero		1


	//   ....[17]....
        /*2e44*/ 	.word	0x0001b5f0
        /*2e48*/ 	.word	0x00000005
        /*2e4c*/ 	.word	0x00000000
        /*2e50*/ 	.short	0x010a
        /*2e52*/ 	.byte	0x3f
	.zero		1


	//   ....[18]....
        /*2e54*/ 	.word	0x0001b6c0
        /*2e58*/ 	.word	0x0000000e
        /*2e5c*/ 	.word	0x00000010
        /*2e60*/ 	.short	0x010a
        /*2e62*/ 	.byte	0x3f
	.zero		1


	//   ....[19]....
        /*2e64*/ 	.word	0x0001b790
        /*2e68*/ 	.word	0x00000005
        /*2e6c*/ 	.word	0x00000000
        /*2e70*/ 	.short	0x010a
        /*2e72*/ 	.byte	0x3f
	.zero		1


	//----- nvinfo : EIATTR_NUM_MBARRIERS
	.align		4
.L_37:
        /*2e74*/ 	.byte	0x03, 0x38
        /*2e76*/ 	.short	0x0006


	//----- nvinfo : EIATTR_EXIT_INSTR_OFFSETS
	.align		4
        /*2e78*/ 	.byte	0x04, 0x1c
        /*2e7a*/ 	.short	(.L_39 - .L_38)


	//   ....[0]....
.L_38:
        /*2e7c*/ 	.word	0x000006e0


	//   ....[1]....
        /*2e80*/ 	.word	0x00001050


	//   ....[2]....
        /*2e84*/ 	.word	0x00019ee0


	//   ....[3]....
        /*2e88*/ 	.word	0x0001a5f0


	//   ....[4]....
        /*2e8c*/ 	.word	0x0001b580


	//----- nvinfo : EIATTR_MAX_THREADS
	.align		4
.L_39:
        /*2e90*/ 	.byte	0x04, 0x05
        /*2e92*/ 	.short	(.L_41 - .L_40)
.L_40:
        /*2e94*/ 	.word	0x00000180
        /*2e98*/ 	.word	0x00000001
        /*2e9c*/ 	.word	0x00000001


	//----- nvinfo : EIATTR_CRS_STACK_SIZE
	.align		4
.L_41:
        /*2ea0*/ 	.byte	0x04, 0x1e
        /*2ea2*/ 	.short	(.L_43 - .L_42)
.L_42:
        /*2ea4*/ 	.word	0x00000000


	//----- nvinfo : EIATTR_CBANK_PARAM_SIZE
	.align		4
.L_43:
        /*2ea8*/ 	.byte	0x03, 0x19
        /*2eaa*/ 	.short	0x0470


	//----- nvinfo : EIATTR_PARAM_CBANK
	.align		4
        /*2eac*/ 	.byte	0x04, 0x0a
        /*2eae*/ 	.short	(.L_45 - .L_44)
	.align		4
.L_44:
        /*2eb0*/ 	.word	index@(.nv.constant0._ZN7cutlass13device_kernelINS_4gemm6kernel13GemmUniversalIN4cute5tupleIJiiiiEEENS1_10collective13CollectiveMmaINS1_34MainloopSm90TmaGmmaWarpSpecializedILi2ENS5_IJNS4_1CILi1EEESB_SB_EEENS1_35KernelTmaWarpSpecializedCooperativeEEENS5_IJNSA_ILi256EEESF_NSA_ILi64EEEEEENS_10bfloat16_tENS5_IJlSB_lEEESI_SJ_NS4_8TiledMMAINS4_8MMA_AtomIJNS4_4SM904GMMA28MMA_64x256x16_F32BF16BF16_SSILNSN_5MajorE0ELSP_0ELNSN_7ScaleInE1ELSQ_1EEEEEENS4_6LayoutINS5_IJNSA_ILi2EEESB_SB_EEENS5_IJSB_NSA_ILi0EEESW_EEEEENS5_IJNS4_10UnderscoreESZ_SZ_EEEEENS4_13SM90_TMA_LOADENS4_14ComposedLayoutINS4_7SwizzleILi3ELi4ELi3EEENS4_18smem_ptr_flag_bitsILi16EEENST_INS5_IJNSA_ILi8EEESG_EEENS5_IJSG_SB_EEEEEEEvNS4_8identityES12_S1C_vS1D_EENS_8epilogue10collective6detail29Sm90TmaWarpSpecializedAdapterINS1G_15DefaultEpilogueISI_SJ_SJ_NS1F_6thread17LinearCombinationISI_Li1EffLNS1K_9ScaleType4KindE0ELNS_15FloatRoundStyleE2ESI_EENS1_15EpilogueDefaultEEEEEvvEEEEvNT_6ParamsE)
        /*2eb4*/ 	.short	0x0210
        /*2eb6*/ 	.short	0x0470


	//----- nvinfo : EIATTR_SW_WAR
	.align		4
.L_45:
        /*2eb8*/ 	.byte	0x04, 0x36
        /*2eba*/ 	.short	(.L_47 - .L_46)
.L_46:
        /*2ebc*/ 	.word	0x00000008
.L_47:


//--------------------- .nv.callgraph             --------------------------
	.section	.nv.callgraph,"",@"SHT_CUDA_CALLGRAPH"
	.align	4
	.sectionentsize	8
	.align		4
        /*0000*/ 	.word	0x00000000
	.align		4
        /*0004*/ 	.word	0xffffffff
	.align		4
        /*0008*/ 	.word	index@(_ZN7cutlass13device_kernelINS_4gemm6kernel13GemmUniversalIN4cute5tupleIJiiiiEEENS1_10collective13CollectiveMmaINS1_34MainloopSm90TmaGmmaWarpSpecializedILi2ENS5_IJNS4_1CILi1EEESB_SB_EEENS1_35KernelTmaWarpSpecializedCooperativeEEENS5_IJNSA_ILi256EEESF_NSA_ILi64EEEEEENS_10bfloat16_tENS5_IJlSB_lEEESI_SJ_NS4_8TiledMMAINS4_8MMA_AtomIJNS4_4SM904GMMA28MMA_64x256x16_F32BF16BF16_SSILNSN_5MajorE0ELSP_0ELNSN_7ScaleInE1ELSQ_1EEEEEENS4_6LayoutINS5_IJNSA_ILi2EEESB_SB_EEENS5_IJSB_NSA_ILi0EEESW_EEEEENS5_IJNS4_10UnderscoreESZ_SZ_EEEEENS4_13SM90_TMA_LOADENS4_14ComposedLayoutINS4_7SwizzleILi3ELi4ELi3EEENS4_18smem_ptr_flag_bitsILi16EEENST_INS5_IJNSA_ILi8EEESG_EEENS5_IJSG_SB_EEEEEEEvNS4_8identityES12_S1C_vS1D_EENS_8epilogue10collective6detail29Sm90TmaWarpSpecializedAdapterINS1G_15DefaultEpilogueISI_SJ_SJ_NS1F_6thread17LinearCombinationISI_Li1EffLNS1K_9ScaleType4KindE0ELNS_15FloatRoundStyleE2ESI_EENS1_15EpilogueDefaultEEEEEvvEEEEvNT_6ParamsE)
	.align		4
        /*000c*/ 	.word	index@(__assertfail)
	.align		4
        /*0010*/ 	.word	0x00000000
	.align		4
        /*0014*/ 	.word	0xfffffffe
	.align		4
        /*0018*/ 	.word	0x00000000
	.align		4
        /*001c*/ 	.word	0xfffffffd
	.align		4
        /*0020*/ 	.word	0x00000000
	.align		4
        /*0024*/ 	.word	0xfffffffc


//--------------------- .nv.constant4             --------------------------
	.section	.nv.constant4,"a",@progbits
	.align	8
	.align		8
.nv.constant4:
        /*0000*/ 	.dword	__assertfail
	.align		8
        /*0008*/ 	.dword	__unnamed_1
	.align		8
        /*0010*/ 	.dword	_ZN40_INTERNAL_91a663f1_4_k_cu_a8e549ce_217554cuda3std3__45__cpo5beginE
	.align		8
        /*0018*/ 	.dword	_ZN40_INTERNAL_91a663f1_4_k_cu_a8e549ce_217554cuda3std3__45__cpo3endE
	.align		8
        /*0020*/ 	.dword	_ZN40_INTERNAL_91a663f1_4_k_cu_a8e549ce_217554cuda3std3__45__cpo6cbeginE
	.align		8
        /*0028*/ 	.dword	_ZN40_INTERNAL_91a663f1_4_k_cu_a8e549ce_217554cuda3std3__45__cpo4cendE
	.align		8
        /*0030*/ 	.dword	_ZN40_INTERNAL_91a663f1_4_k_cu_a8e549ce_217554cuda3std3__442_GLOBAL__N__91a663f1_4_k_cu_a8e549ce_217556ignoreE
	.align		8
        /*0038*/ 	.dword	_ZN40_INTERNAL_91a663f1_4_k_cu_a8e549ce_217554cuda3std3__419piecewise_constructE
	.align		8
        /*0040*/ 	.dword	_ZN40_INTERNAL_91a663f1_4_k_cu_a8e549ce_217554cuda3std3__48in_placeE
	.align		8
        /*0048*/ 	.dword	_ZN40_INTERNAL_91a663f1_4_k_cu_a8e549ce_217554cuda3std6ranges3__45__cpo4swapE
	.align		8
        /*0050*/ 	.dword	_ZN40_INTERNAL_91a663f1_4_k_cu_a8e549ce_217554cuda3std6ranges3__45__cpo9iter_moveE
	.align		8
        /*0058*/ 	.dword	_ZN40_INTERNAL_91a663f1_4_k_cu_a8e549ce_217554cute7productE
	.align		8
        /*0060*/ 	.dword	_ZN40_INTERNAL_91a663f1_4_k_cu_a8e549ce_217554cute1_E
	.align		8
        /*0068*/ 	.dword	$str$22
	.align		8
        /*0070*/ 	.dword	$str$23


//--------------------- .text._ZN7cutlass13device_kernelINS_4gemm6kernel13GemmUniversalIN4cute5tupleIJiiiiEEENS1_10collective13CollectiveMmaINS1_34MainloopSm90TmaGmmaWarpSpecializedILi2ENS5_IJNS4_1CILi1EEESB_SB_EEENS1_35KernelTmaWarpSpecializedCooperativeEEENS5_IJNSA_ILi256EEESF_NSA_ILi64EEEEEENS_10bfloat16_tENS5_IJlSB_lEEESI_SJ_NS4_8TiledMMAINS4_8MMA_AtomIJNS4_4SM904GMMA28MMA_64x256x16_F32BF16BF16_SSILNSN_5MajorE0ELSP_0ELNSN_7ScaleInE1ELSQ_1EEEEEENS4_6LayoutINS5_IJNSA_ILi2EEESB_SB_EEENS5_IJSB_NSA_ILi0EEESW_EEEEENS5_IJNS4_10UnderscoreESZ_SZ_EEEEENS4_13SM90_TMA_LOADENS4_14ComposedLayoutINS4_7SwizzleILi3ELi4ELi3EEENS4_18smem_ptr_flag_bitsILi16EEENST_INS5_IJNSA_ILi8EEESG_EEENS5_IJSG_SB_EEEEEEEvNS4_8identityES12_S1C_vS1D_EENS_8epilogue10collective6detail29Sm90TmaWarpSpecializedAdapterINS1G_15DefaultEpilogueISI_SJ_SJ_NS1F_6thread17LinearCombinationISI_Li1EffLNS1K_9ScaleType4KindE0ELNS_15FloatRoundStyleE2ESI_EENS1_15EpilogueDefaultEEEEEvvEEEEvNT_6ParamsE --------------------------
	.section	.text._ZN7cutlass13device_kernelINS_4gemm6kernel13GemmUniversalIN4cute5tupleIJiiiiEEENS1_10collective13CollectiveMmaINS1_34MainloopSm90TmaGmmaWarpSpecializedILi2ENS5_IJNS4_1CILi1EEESB_SB_EEENS1_35KernelTmaWarpSpecializedCooperativeEEENS5_IJNSA_ILi256EEESF_NSA_ILi64EEEEEENS_10bfloat16_tENS5_IJlSB_lEEESI_SJ_NS4_8TiledMMAINS4_8MMA_AtomIJNS4_4SM904GMMA28MMA_64x256x16_F32BF16BF16_SSILNSN_5MajorE0ELSP_0ELNSN_7ScaleInE1ELSQ_1EEEEEENS4_6LayoutINS5_IJNSA_ILi2EEESB_SB_EEENS5_IJSB_NSA_ILi0EEESW_EEEEENS5_IJNS4_10UnderscoreESZ_SZ_EEEEENS4_13SM90_TMA_LOADENS4_14ComposedLayoutINS4_7SwizzleILi3ELi4ELi3EEENS4_18smem_ptr_flag_bitsILi16EEENST_INS5_IJNSA_ILi8EEESG_EEENS5_IJSG_SB_EEEEEEEvNS4_8identityES12_S1C_vS1D_EENS_8epilogue10collective6detail29Sm90TmaWarpSpecializedAdapterINS1G_15DefaultEpilogueISI_SJ_SJ_NS1F_6thread17LinearCombinationISI_Li1EffLNS1K_9ScaleType4KindE0ELNS_15FloatRoundStyleE2ESI_EENS1_15EpilogueDefaultEEEEEvvEEEEvNT_6ParamsE,"ax",@progbits
	.align	128
.text._ZN7cutlass13device_kernelINS_4gemm6kernel13GemmUniversalIN4cute5tupleIJiiiiEEENS1_10collective13CollectiveMmaINS1_34MainloopSm90TmaGmmaWarpSpecializedILi2ENS5_IJNS4_1CILi1EEESB_SB_EEENS1_35KernelTmaWarpSpecializedCooperativeEEENS5_IJNSA_ILi256EEESF_NSA_ILi64EEEEEENS_10bfloat16_tENS5_IJlSB_lEEESI_SJ_NS4_8TiledMMAINS4_8MMA_AtomIJNS4_4SM904GMMA28MMA_64x256x16_F32BF16BF16_SSILNSN_5MajorE0ELSP_0ELNSN_7ScaleInE1ELSQ_1EEEEEENS4_6LayoutINS5_IJNSA_ILi2EEESB_SB_EEENS5_IJSB_NSA_ILi0EEESW_EEEEENS5_IJNS4_10UnderscoreESZ_SZ_EEEEENS4_13SM90_TMA_LOADENS4_14ComposedLayoutINS4_7SwizzleILi3ELi4ELi3EEENS4_18smem_ptr_flag_bitsILi16EEENST_INS5_IJNSA_ILi8EEESG_EEENS5_IJSG_SB_EEEEEEEvNS4_8identityES12_S1C_vS1D_EENS_8epilogue10collective6detail29Sm90TmaWarpSpecializedAdapterINS1G_15DefaultEpilogueISI_SJ_SJ_NS1F_6thread17LinearCombinationISI_Li1EffLNS1K_9ScaleType4KindE0ELNS_15FloatRoundStyleE2ESI_EENS1_15EpilogueDefaultEEEEEvvEEEEvNT_6ParamsE:
        .type           _ZN7cutlass13device_kernelINS_4gemm6kernel13GemmUniversalIN4cute5tupleIJiiiiEEENS1_10collective13CollectiveMmaINS1_34MainloopSm90TmaGmmaWarpSpecializedILi2ENS5_IJNS4_1CILi1EEESB_SB_EEENS1_35KernelTmaWarpSpecializedCooperativeEEENS5_IJNSA_ILi256EEESF_NSA_ILi64EEEEEENS_10bfloat16_tENS5_IJlSB_lEEESI_SJ_NS4_8TiledMMAINS4_8MMA_AtomIJNS4_4SM904GMMA28MMA_64x256x16_F32BF16BF16_SSILNSN_5MajorE0ELSP_0ELNSN_7ScaleInE1ELSQ_1EEEEEENS4_6LayoutINS5_IJNSA_ILi2EEESB_SB_EEENS5_IJSB_NSA_ILi0EEESW_EEEEENS5_IJNS4_10UnderscoreESZ_SZ_EEEEENS4_13SM90_TMA_LOADENS4_14ComposedLayoutINS4_7SwizzleILi3ELi4ELi3EEENS4_18smem_ptr_flag_bitsILi16EEENST_INS5_IJNSA_ILi8EEESG_EEENS5_IJSG_SB_EEEEEEEvNS4_8identityES12_S1C_vS1D_EENS_8epilogue10collective6detail29Sm90TmaWarpSpecializedAdapterINS1G_15DefaultEpilogueISI_SJ_SJ_NS1F_6thread17LinearCombinationISI_Li1EffLNS1K_9ScaleType4KindE0ELNS_15FloatRoundStyleE2ESI_EENS1_15EpilogueDefaultEEEEEvvEEEEvNT_6ParamsE,@function
        .size           _ZN7cutlass13device_kernelINS_4gemm6kernel13GemmUniversalIN4cute5tupleIJiiiiEEENS1_10collective13CollectiveMmaINS1_34MainloopSm90TmaGmmaWarpSpecializedILi2ENS5_IJNS4_1CILi1EEESB_SB_EEENS1_35KernelTmaWarpSpecializedCooperativeEEENS5_IJNSA_ILi256EEESF_NSA_ILi64EEEEEENS_10bfloat16_tENS5_IJlSB_lEEESI_SJ_NS4_8TiledMMAINS4_8MMA_AtomIJNS4_4SM904GMMA28MMA_64x256x16_F32BF16BF16_SSILNSN_5MajorE0ELSP_0ELNSN_7ScaleInE1ELSQ_1EEEEEENS4_6LayoutINS5_IJNSA_ILi2EEESB_SB_EEENS5_IJSB_NSA_ILi0EEESW_EEEEENS5_IJNS4_10UnderscoreESZ_SZ_EEEEENS4_13SM90_TMA_LOADENS4_14ComposedLayoutINS4_7SwizzleILi3ELi4ELi3EEENS4_18smem_ptr_flag_bitsILi16EEENST_INS5_IJNSA_ILi8EEESG_EEENS5_IJSG_SB_EEEEEEEvNS4_8identityES12_S1C_vS1D_EENS_8epilogue10collective6detail29Sm90TmaWarpSpecializedAdapterINS1G_15DefaultEpilogueISI_SJ_SJ_NS1F_6thread17LinearCombinationISI_Li1EffLNS1K_9ScaleType4KindE0ELNS_15FloatRoundStyleE2ESI_EENS1_15EpilogueDefaultEEEEEvvEEEEvNT_6ParamsE,(.L_x_572 - _ZN7cutlass13device_kernelINS_4gemm6kernel13GemmUniversalIN4cute5tupleIJiiiiEEENS1_10collective13CollectiveMmaINS1_34MainloopSm90TmaGmmaWarpSpecializedILi2ENS5_IJNS4_1CILi1EEESB_SB_EEENS1_35KernelTmaWarpSpecializedCooperativeEEENS5_IJNSA_ILi256EEESF_NSA_ILi64EEEEEENS_10bfloat16_tENS5_IJlSB_lEEESI_SJ_NS4_8TiledMMAINS4_8MMA_AtomIJNS4_4SM904GMMA28MMA_64x256x16_F32BF16BF16_SSILNSN_5MajorE0ELSP_0ELNSN_7ScaleInE1ELSQ_1EEEEEENS4_6LayoutINS5_IJNSA_ILi2EEESB_SB_EEENS5_IJSB_NSA_ILi0EEESW_EEEEENS5_IJNS4_10UnderscoreESZ_SZ_EEEEENS4_13SM90_TMA_LOADENS4_14ComposedLayoutINS4_7SwizzleILi3ELi4ELi3EEENS4_18smem_ptr_flag_bitsILi16EEENST_INS5_IJNSA_ILi8EEESG_EEENS5_IJSG_SB_EEEEEEEvNS4_8identityES12_S1C_vS1D_EENS_8epilogue10collective6detail29Sm90TmaWarpSpecializedAdapterINS1G_15DefaultEpilogueISI_SJ_SJ_NS1F_6thread17LinearCombinationISI_Li1EffLNS1K_9ScaleType4KindE0ELNS_15FloatRoundStyleE2ESI_EENS1_15EpilogueDefaultEEEEEvvEEEEvNT_6ParamsE)
        .other          _ZN7cutlass13device_kernelINS_4gemm6kernel13GemmUniversalIN4cute5tupleIJiiiiEEENS1_10collective13CollectiveMmaINS1_34MainloopSm90TmaGmmaWarpSpecializedILi2ENS5_IJNS4_1CILi1EEESB_SB_EEENS1_35KernelTmaWarpSpecializedCooperativeEEENS5_IJNSA_ILi256EEESF_NSA_ILi64EEEEEENS_10bfloat16_tENS5_IJlSB_lEEESI_SJ_NS4_8TiledMMAINS4_8MMA_AtomIJNS4_4SM904GMMA28MMA_64x256x16_F32BF16BF16_SSILNSN_5MajorE0ELSP_0ELNSN_7ScaleInE1ELSQ_1EEEEEENS4_6LayoutINS5_IJNSA_ILi2EEESB_SB_EEENS5_IJSB_NSA_ILi0EEESW_EEEEENS5_IJNS4_10UnderscoreESZ_SZ_EEEEENS4_13SM90_TMA_LOADENS4_14ComposedLayoutINS4_7SwizzleILi3ELi4ELi3EEENS4_18smem_ptr_flag_bitsILi16EEENST_INS5_IJNSA_ILi8EEESG_EEENS5_IJSG_SB_EEEEEEEvNS4_8identityES12_S1C_vS1D_EENS_8epilogue10collective6detail29Sm90TmaWarpSpecializedAdapterINS1G_15DefaultEpilogueISI_SJ_SJ_NS1F_6thread17LinearCombinationISI_Li1EffLNS1K_9ScaleType4KindE0ELNS_15FloatRoundStyleE2ESI_EENS1_15EpilogueDefaultEEEEEvvEEEEvNT_6ParamsE,@"STO_CUDA_ENTRY STV_DEFAULT"
_ZN7cutlass13device_kernelINS_4gemm6kernel13GemmUniversalIN4cute5tupleIJiiiiEEENS1_10collective13CollectiveMmaINS1_34MainloopSm90TmaGmmaWarpSpecializedILi2ENS5_IJNS4_1CILi1EEESB_SB_EEENS1_35KernelTmaWarpSpecializedCooperativeEEENS5_IJNSA_ILi256EEESF_NSA_ILi64EEEEEENS_10bfloat16_tENS5_IJlSB_lEEESI_SJ_NS4_8TiledMMAINS4_8MMA_AtomIJNS4_4SM904GMMA28MMA_64x256x16_F32BF16BF16_SSILNSN_5MajorE0ELSP_0ELNSN_7ScaleInE1ELSQ_1EEEEEENS4_6LayoutINS5_IJNSA_ILi2EEESB_SB_EEENS5_IJSB_NSA_ILi0EEESW_EEEEENS5_IJNS4_10UnderscoreESZ_SZ_EEEEENS4_13SM90_TMA_LOADENS4_14ComposedLayoutINS4_7SwizzleILi3ELi4ELi3EEENS4_18smem_ptr_flag_bitsILi16EEENST_INS5_IJNSA_ILi8EEESG_EEENS5_IJSG_SB_EEEEEEEvNS4_8identityES12_S1C_vS1D_EENS_8epilogue10collective6detail29Sm90TmaWarpSpecializedAdapterINS1G_15DefaultEpilogueISI_SJ_SJ_NS1F_6thread17LinearCombinationISI_Li1EffLNS1K_9ScaleType4KindE0ELNS_15FloatRoundStyleE2ESI_EENS1_15EpilogueDefaultEEEEEvvEEEEvNT_6ParamsE:
[----:B------:R-:W0:Y:S02]  /*0000*/  LDC R1, c[0x0][0x28] ;  /* 0x00000a00ff017b82 */ /* 0x000e240000000800 */
[----:B0-----:R-:W-:Y:S01]  /*0010*/  VIADD R1, R1, 0xfffff878 ;  /* 0xfffff87801017836 */ /* 0x001fe20000000000 */
[----:B------:R-:W0:Y:S01]  /*0020*/  S2R R2, SR_TID.X ;  /* 0x0000000000027919 */ /* 0x000e220000002100 */
[----:B------:R-:W-:Y:S01]  /*0030*/  ELECT P0, URZ, PT ;  /* 0x00000000003f782f */ /* 0x000fe20003800000 */
[----:B------:R-:W-:Y:S01]  /*0040*/  BSSY B0, `(.L_x_0) ;  /* 0x0000015000007945 */ /* 0x000fe20003800000 */
[--C-:B0-----:R-:W-:Y:S02]  /*0050*/  SHF.R.U32.HI R0, RZ, 0x5, R2.reuse ;  /* 0x00000005ff007819 */ /* 0x101fe40000011602 */
[----:B------:R-:W-:-:S03]  /*0060*/  SHF.R.U32.HI R160, RZ, 0x7, R2 ;  /* 0x00000007ffa07819 */ /* 0x000fc60000011602 */
[----:B------:R-:W0:Y:S04]  /*0070*/  SHFL.IDX PT, R3, R0, RZ, 0x1f ;  /* 0x00001fff00037589 */ /* 0x000e2800000e0000 */
[----:B------:R-:W1:Y:S01]  /*0080*/  SHFL.IDX PT, R2, R160, RZ, 0x1f ;  /* 0x00001fffa0027589 */ /* 0x000e6200000e0000 */
[----:B0-----:R-:W-:Y:S02]  /*0090*/  R2UR UR10, R3 ;  /* 0x00000000030a72ca */ /* 0x001fe400000e0000 */
[----:B-1----:R-:W-:-:S11]  /*00a0*/  R2UR UR5, R2 ;  /* 0x00000000020572ca */ /* 0x002fd600000e0000 */
[----:B------:R-:W-:Y:S02]  /*00b0*/  USHF.R.S32.HI UR4, URZ, 0x1f, UR10 ;  /* 0x0000001f3f047899 */ /* 0x000fe4000801140a */
[----:B------:R-:W-:Y:S02]  /*00c0*/  ISETP.NE.OR P0, PT, RZ, UR10, !P0 ;  /* 0x0000000aff007c0c */ /* 0x000fe4000c705670 */
[----:B------:R-:W-:-:S04]  /*00d0*/  ULEA.HI UR4, UR4, UR10, URZ, 0x2 ;  /* 0x0000000a04047291 */ /* 0x000fc8000f8f103f */
[----:B------:R-:W-:-:S04]  /*00e0*/  ULOP3.LUT UR4, UR4, 0xfffffffc, URZ, 0xc0, !UPT ;  /* 0xfffffffc04047892 */ /* 0x000fc8000f8ec03f */
[----:B------:R-:W-:-:S03]  /*00f0*/  UIADD3 UR10, UR10, -UR4, URZ ;  /* 0x800000040a0a7290 */ /* 0x000fc6000fffe03f */
[----:B------:R-:W-:Y:S09]  /*0100*/  @P0 BRA `(.L_x_1) ;  /* 0x0000000000200947 */ /* 0x000ff20003800000 */
[----:B------:R-:W-:Y:S02]  /*0110*/  ULDC.64 UR6, c[0x0][0x198] ;  /* 0x0000660000067ab9 */ /* 0x000fe40000000a00 */
[----:B------:R-:W-:Y:S02]  /*0120*/  UIADD3 UR8, UP0, UR6, 0xf0, URZ ;  /* 0x000000f006087890 */ /* 0x000fe4000ff1e03f */
[----:B------:R-:W-:Y:S02]  /*0130*/  UIADD3 UR6, UP1, UR6, 0x1f0, URZ ;  /* 0x000001f006067890 */ /* 0x000fe4000ff3e03f */
[----:B------:R-:W-:Y:S02]  /*0140*/  UIADD3.X UR9, URZ, UR7, URZ, UP0, !UPT ;  /* 0x000000073f097290 */ /* 0x000fe400087fe43f */
[----:B------:R-:W-:-:S07]  /*0150*/  UIADD3.X UR7, URZ, UR7, URZ, UP1, !UPT ;  /* 0x000000073f077290 */ /* 0x000fce0008ffe43f */
[----:B------:R0:W-:Y:S02]  /*0160*/  UTMACCTL.PF [UR8] ;  /* 0x00000000080079b9 */ /* 0x0001e40008040000 */
[----:B------:R0:W-:Y:S02]  /*0170*/  UTMACCTL.PF [UR6] ;  /* 0x00000000060079b9 */ /* 0x0001e40008040000 */
[----:B0-----:R-:W-:Y:S01]  /*0180*/  NOP ;  /* 0x0000000000007918 */ /* 0x001fe20000000000 */
.L_x_1:
[----:B------:R-:W-:Y:S05]  /*0190*/  BSYNC B0 ;  /* 0x0000000000007941 */ /* 0x000fea0003800000 */
.L_x_0:
[----:B------:R-:W0:Y:S01]  /*01a0*/  SHFL.IDX PT, R2, R0, RZ, 0x1f ;  /* 0x00001fff00027589 */ /* 0x000e2200000e0000 */
[----:B------:R-:W-:Y:S01]  /*01b0*/  UISETP.NE.AND UP0, UPT, UR10, 0x3, UPT ;  /* 0x000000030a00788c */ /* 0x000fe2000bf05270 */
[----:B------:R-:W-:Y:S01]  /*01c0*/  ISETP.NE.AND P1, PT, RZ, UR5, PT ;  /* 0x00000005ff007c0c */ /* 0x000fe2000bf25270 */
[----:B------:R-:W-:Y:S02]  /*01d0*/  UIADD3 UR18, UR5, -0x1, URZ ;  /* 0xffffffff05127890 */ /* 0x000fe4000fffe03f */
[----:B------:R-:W-:Y:S02]  /*01e0*/  UISETP.EQ.OR UP0, UPT, UR10, URZ, !UP0 ;  /* 0x0000003f0a00728c */ /* 0x000fe4000c702670 */
[----:B------:R-:W-:Y:S02]  /*01f0*/  UISETP.GE.U32.AND UP1, UPT, UR18, 0x2, UPT ;  /* 0x000000021200788c */ /* 0x000fe4000bf26070 */
[----:B------:R-:W-:-:S04]  /*0200*/  UISETP.EQ.AND UP0, UPT, UR5, URZ, UP0 ;  /* 0x0000003f0500728c */ /* 0x000fc80008702270 */
[----:B------:R-:W-:-:S04]  /*0210*/  USEL UR40, URZ, 0x1, !UP0 ;  /* 0x000000013f287887 */ /* 0x000fc8000c000000 */
[----:B------:R-:W-:Y:S01]  /*0220*/  USEL UR40, UR40, 0x2, UP1 ;  /* 0x0000000228287887 */ /* 0x000fe20008800000 */
[----:B0-----:R-:W-:-:S13]  /*0230*/  ISETP.NE.AND P0, PT, R2, RZ, PT ;  /* 0x000000ff0200720c */ /* 0x001fda0003f05270 */
[----:B------:R-:W-:Y:S05]  /*0240*/  @P0 BRA `(.L_x_2) ;  /* 0x0000000000480947 */ /* 0x000fea0003800000 */
[----:B------:R-:W0:Y:S01]  /*0250*/  S2UR UR8, SR_CgaCtaId ;  /* 0x00000000000879c3 */ /* 0x000e220000008800 */
[----:B------:R-:W-:Y:S01]  /*0260*/  UMOV UR4, 0x400 ;  /* 0x0000040000047882 */ /* 0x000fe20000000000 */
[----:B------:R-:W-:Y:S01]  /*0270*/  UMOV UR5, 0x1 ;  /* 0x0000000100057882 */ /* 0x000fe20000000000 */
[----:B------:R-:W-:Y:S01]  /*0280*/  UMOV UR6, 0x100 ;  /* 0x0000010000067882 */ /* 0x000fe20000000000 */
[----:B------:R-:W-:Y:S01]  /*0290*/  ELECT P0, URZ, PT ;  /* 0x00000000003f782f */ /* 0x000fe20003800000 */
[----:B------:R-:W-:-:S04]  /*02a0*/  UIADD3 UR6, -UR6, 0x100000, URZ ;  /* 0x0010000006067890 */ /* 0x000fc8000fffe13f */
[----:B------:R-:W-:Y:S02]  /*02b0*/  USHF.L.U32 UR7, UR6, 0xb, URZ ;  /* 0x0000000b06077899 */ /* 0x000fe4000800063f */
[----:B------:R-:W-:Y:S02]  /*02c0*/  USHF.L.U32 UR6, UR6, 0x1, URZ ;  /* 0x0000000106067899 */ /* 0x000fe4000800063f */
[----:B0-----:R-:W-:Y:S02]  /*02d0*/  ULEA UR8, UR8, UR4, 0x18 ;  /* 0x0000000408087291 */ /* 0x001fe4000f8ec03f */
[----:B------:R-:W-:-:S04]  /*02e0*/  UIADD3 UR4, -UR5, 0x100000, URZ ;  /* 0x0010000005047890 */ /* 0x000fc8000fffe13f */
[----:B------:R-:W-:Y:S02]  /*02f0*/  USHF.L.U32 UR5, UR4, 0xb, URZ ;  /* 0x0000000b04057899 */ /* 0x000fe4000800063f */
[----:B------:R-:W-:Y:S01]  /*0300*/  USHF.L.U32 UR4, UR4, 0x1, URZ ;  /* 0x0000000104047899 */ /* 0x000fe2000800063f */
[----:B------:R-:W0:Y:S11]  /*0310*/  FENCE.VIEW.ASYNC.S ;  /* 0x00000000000073c6 */ /* 0x000e360000000000 */
[----:B0-----:R0:W1:Y:S01]  /*0320*/  SYNCS.EXCH.64 URZ, [UR8], UR4 ;  /* 0x00000004083f75b2 */ /* 0x0010620008000100 */
[----:B------:R0:W2:Y:S01]  /*0330*/  SYNCS.EXCH.64 URZ, [UR8+0x10], UR6 ;  /* 0x00001006083f75b2 */ /* 0x0000a20008000100 */
[----:B------:R0:W3:Y:S01]  /*0340*/  SYNCS.EXCH.64 URZ, [UR8+0x8], UR4 ;  /* 0x00000804083f75b2 */ /* 0x0000e20008000100 */
[----:B------:R0:W4:Y:S01]  /*0350*/  SYNCS.EXCH.64 URZ, [UR8+0x18], UR6 ;  /* 0x00001806083f75b2 */ /* 0x0001220008000100 */
[----:B------:R-:W-:Y:S01]  /*0360*/  NOP ;  /* 0x0000000000007918 */ /* 0x000fe20000000000 */
.L_x_2:
[----:B------:R-:W5:Y:S01]  /*0370*/  SHFL.IDX PT, R0, R0, RZ, 0x1f ;  /* 0x00001fff00007589 */ /* 0x000f6200000e0000 */
[----:B------:R-:W-:Y:S01]  /*0380*/  ELECT P0, URZ, PT ;  /* 0x00000000003f782f */ /* 0x000fe20003800000 */
[----:B------:R-:W1:Y:S01]  /*0390*/  S2UR UR17, SR_CTAID.Y ;  /* 0x00000000001179c3 */ /* 0x000e620000002600 */
[----:B0-----:R-:W-:Y:S01]  /*03a0*/  ULDC UR5, c[0x0][0x65c] ;  /* 0x0001970000057ab9 */ /* 0x001fe20000000800 */
[----:B------:R-:W-:Y:S01]  /*03b0*/  UMOV UR12, 0x20 ;  /* 0x00000020000c7882 */ /* 0x000fe20000000000 */
[----:B------:R-:W-:Y:S01]  /*03c0*/  UISETP.NE.AND UP2, UPT, UR5, 0x1, UPT ;  /* 0x000000010500788c */ /* 0x000fe2000bf45270 */
[----:B------:R-:W-:Y:S01]  /*03d0*/  NOP ;  /* 0x0000000000007918 */ /* 0x000fe20000000000 */
[----:B------:R-:W-:Y:S02]  /*03e0*/  NOP ;  /* 0x0000000000007918 */ /* 0x000fe40000000000 */
[----:B------:R-:W-:Y:S01]  /*03f0*/  UP2UR UR45, UPR, URZ, 0x4 ;  /* 0x000000043f2d7883 */ /* 0x000fe20008000000 */
[----:B------:R-:W0:Y:S01]  /*0400*/  S2UR UR4, SR_CTAID.X ;  /* 0x00000000000479c3 */ /* 0x000e220000002500 */
[----:B------:R-:W-:-:S02]  /*0410*/  PLOP3.LUT P2, PT, PT, PT, UP2, 0x80, 0x0 ;  /* 0x000000000000781c */ /* 0x000fc40003f4f028 */
[----:B------:R-:W-:Y:S02]  /*0420*/  PLOP3.LUT P4, PT, PT, PT, UP2, 0x80, 0x0 ;  /* 0x000000000000781c */ /* 0x000fe40003f8f028 */
[----:B------:R-:W-:Y:S01]  /*0430*/  PLOP3.LUT P3, PT, PT, PT, UP2, 0x80, 0x0 ;  /* 0x000000000000781c */ /* 0x000fe20003f6f028 */
[----:B------:R-:W-:Y:S01]  /*0440*/  @UP2 ULDC UR14, c[0x0][0x10] ;  /* 0x00000400000e2ab9 */ /* 0x000fe20000000800 */
[----:B------:R-:W-:Y:S01]  /*0450*/  @UP2 UMOV UR9, URZ ;  /* 0x0000003f00092c82 */ /* 0x000fe20008000000 */
[----:B------:R-:W-:Y:S01]  /*0460*/  @!UP2 ULDC UR11, c[0x0][0xc] ;  /* 0x00000300000baab9 */ /* 0x000fe20000000800 */
[----:B-----5:R-:W-:Y:S01]  /*0470*/  ISETP.NE.OR P0, PT, R0, RZ, !P0 ;  /* 0x000000ff0000720c */ /* 0x020fe20004705670 */
[----:B-1----:R-:W-:Y:S02]  /*0480*/  @UP2 UMOV UR7, UR17 ;  /* 0x0000001100072c82 */ /* 0x002fe40008000000 */
[----:B------:R-:W-:Y:S01]  /*0490*/  @UP2 UMOV UR8, UR7 ;  /* 0x0000000700082c82 */ /* 0x000fe20008000000 */
[----:B------:R-:W-:Y:S01]  /*04a0*/  @!UP2 UMOV UR7, UR17 ;  /* 0x000000110007ac82 */ /* 0x000fe20008000000 */
[----:B0-----:R-:W-:-:S08]  /*04b0*/  @UP2 UIMAD.WIDE.U32 UR14, UR4, UR14, UR8 ;  /* 0x0000000e040e22a5 */ /* 0x001fd0000f8e0008 */
[----:B------:R-:W-:Y:S01]  /*04c0*/  VOTEU.ALL UP0, P0 ;  /* 0x00000000003f7886 */ /* 0x000fe20000000000 */
[----:B------:R-:W-:Y:S01]  /*04d0*/  VOTEU.ALL UP1, P0 ;  /* 0x00000000003f7886 */ /* 0x000fe20000020000 */
[----:B------:R-:W-:-:S03]  /*04e0*/  IMAD.U32 R2, RZ, RZ, UR14 ;  /* 0x0000000eff027e24 */ /* 0x000fc6000f8e00ff */
[----:B------:R-:W0:Y:S01]  /*04f0*/  @!UP0 S2UR UR6, SR_CgaCtaId ;  /* 0x00000000000689c3 */ /* 0x000e220000008800 */
[----:B------:R-:W-:Y:S01]  /*0500*/  @!UP0 UMOV UR5, 0x400 ;  /* 0x0000040000058882 */ /* 0x000fe20000000000 */
[----:B------:R-:W-:-:S04]  /*0510*/  @!UP0 UIADD3 UR12, -UR12, 0x100000, URZ ;  /* 0x001000000c0c8890 */ /* 0x000fc8000fffe13f */
[----:B------:R-:W-:Y:S02]  /*0520*/  @!UP0 USHF.L.U32 UR13, UR12, 0xb, URZ ;  /* 0x0000000b0c0d8899 */ /* 0x000fe4000800063f */
[----:B------:R-:W-:Y:S01]  /*0530*/  @!UP0 USHF.L.U32 UR12, UR12, 0x1, URZ ;  /* 0x000000010c0c8899 */ /* 0x000fe2000800063f */
[----:B------:R-:W-:Y:S01]  /*0540*/  IMAD.U32 R3, RZ, RZ, UR15 ;  /* 0x0000000fff037e24 */ /* 0x000fe2000f8e00ff */
[----:B0-----:R-:W-:Y:S01]  /*0550*/  @!UP0 ULEA UR16, UR6, UR5, 0x18 ;  /* 0x0000000506108291 */ /* 0x001fe2000f8ec03f */
[----:B------:R-:W-:Y:S01]  /*0560*/  VOTEU.ALL UP0, P0 ;  /* 0x00000000003f7886 */ /* 0x000fe20000000000 */
[----:B------:R-:W-:Y:S01]  /*0570*/  PLOP3.LUT P0, PT, PT, PT, UP2, 0x80, 0x0 ;  /* 0x000000000000781c */ /* 0x000fe20003f0f028 */
[----:B------:R-:W-:Y:S01]  /*0580*/  UMOV UR5, URZ ;  /* 0x0000003f00057c82 */ /* 0x000fe20008000000 */
[----:B------:R-:W-:Y:S01]  /*0590*/  @UP2 UMOV UR6, URZ ;  /* 0x0000003f00062c82 */ /* 0x000fe20008000000 */
[----:B------:R-:W-:Y:S02]  /*05a0*/  @!UP2 UIMAD.WIDE.U32 UR8, UR11, UR7, UR4 ;  /* 0x000000070b08a2a5 */ /* 0x000fe4000f8e0004 */
[----:B------:R-:W-:-:S04]  /*05b0*/  @UP2 UIADD3 UR6, UR15, UR6, URZ ;  /* 0x000000060f062290 */ /* 0x000fc8000fffe03f */
[----:B------:R-:W-:Y:S01]  /*05c0*/  IMAD.U32 R5, RZ, RZ, UR9 ;  /* 0x00000009ff057e24 */ /* 0x000fe2000f8e00ff */
[----:B------:R-:W0:Y:S02]  /*05d0*/  FENCE.VIEW.ASYNC.S ;  /* 0x00000000000073c6 */ /* 0x000e240000000000 */
[----:B0-----:R0:W2:Y:S01]  /*05e0*/  @!UP0 SYNCS.EXCH.64 URZ, [UR16+0x30], UR12 ;  /* 0x0000300c103f85b2 */ /* 0x0010a20008000100 */
[----:B------:R-:W-:Y:S01]  /*05f0*/  @P2 MOV R6, UR6 ;  /* 0x0000000600062c02 */ /* 0x000fe20008000f00 */
[----:B------:R-:W-:Y:S02]  /*0600*/  IMAD.U32 R3, RZ, RZ, UR9 ;  /* 0x00000009ff037e24 */ /* 0x000fe4000f8e00ff */
[----:B------:R-:W-:Y:S02]  /*0610*/  @P0 IMAD.MOV.U32 R7, RZ, RZ, R2 ;  /* 0x000000ffff070224 */ /* 0x000fe400078e0002 */
[----:B------:R-:W-:Y:S02]  /*0620*/  IMAD.U32 R2, RZ, RZ, UR8 ;  /* 0x00000008ff027e24 */ /* 0x000fe4000f8e00ff */
[----:B------:R-:W-:-:S02]  /*0630*/  @!P4 IMAD.MOV.U32 R6, RZ, RZ, R5 ;  /* 0x000000ffff06c224 */ /* 0x000fc400078e0005 */
[----:B------:R-:W-:Y:S01]  /*0640*/  IMAD.U32 R4, RZ, RZ, UR8 ;  /* 0x00000008ff047e24 */ /* 0x000fe2000f8e00ff */
[----:B------:R-:W-:Y:S02]  /*0650*/  @!P3 MOV R7, R2 ;  /* 0x000000020007b202 */ /* 0x000fe40000000f00 */
[----:B------:R0:W-:Y:S01]  /*0660*/  STL [R1+0x200], R6 ;  /* 0x0002000601007387 */ /* 0x0001e20000100800 */
[----:B------:R0:W2:Y:S03]  /*0670*/  @!UP1 SYNCS.EXCH.64 URZ, [UR16+0x38], UR12 ;  /* 0x0000380c103f95b2 */ /* 0x0000a60008000100 */
[----:B------:R0:W-:Y:S01]  /*0680*/  STL [R1+0x204], R7 ;  /* 0x0002040701007387 */ /* 0x0001e20000100800 */
[----:B------:R-:W-:Y:S01]  /*0690*/  NOP ;  /* 0x0000000000007918 */ /* 0x000fe20000000000 */
[----:B--234-:R-:W-:Y:S06]  /*06a0*/  BAR.SYNC.DEFER_BLOCKING 0x0 ;  /* 0x0000000000007b1d */ /* 0x01cfec0000010000 */
[----:B------:R-:W-:Y:S05]  /*06b0*/  @!P1 BRA `(.L_x_3) ;  /* 0x00000198000c9947 */ /* 0x000fea0003800000 */
[----:B------:R-:W-:-:S06]  /*06c0*/  UISETP.GT.U32.AND UP0, UPT, UR18, 0x1, UPT ;  /* 0x000000011200788c */ /* 0x000fcc000bf04070 */
[----:B------:R-:W-:-:S13]  /*06d0*/  PLOP3.LUT P0, PT, PT, PT, UP0, 0x80, 0x0 ;  /* 0x000000000000781c */ /* 0x000fda0003f0f008 */
[----:B0-----:R-:W-:Y:S05]  /*06e0*/  @P0 EXIT ;  /* 0x000000000000094d */ /* 0x001fea0003800000 */
[----:B------:R-:W-:Y:S01]  /*06f0*/  ULDC.64 UR8, c[0x0][0x650] ;  /* 0x0001940000087ab9 */ /* 0x000fe20000000a00 */
[----:B------:R-:W-:Y:S01]  /*0700*/  UMOV UR41, 0xffffffff ;  /* 0xffffffff00297882 */ /* 0x000fe20000000000 */
[----:B------:R-:W-:Y:S01]  /*0710*/  ISETP.GE.U32.AND P0, PT, R7, UR8, PT ;  /* 0x0000000807007c0c */ /* 0x000fe2000bf06070 */
[----:B------:R-:W-:Y:S01]  /*0720*/  UMOV UR42, 0xffffffff ;  /* 0xffffffff002a7882 */ /* 0x000fe20000000000 */
[----:B------:R-:W-:Y:S01]  /*0730*/  UMOV UR43, 0xffffffff ;  /* 0xffffffff002b7882 */ /* 0x000fe20000000000 */
[----:B------:R-:W-:Y:S02]  /*0740*/  PRMT R0, RZ, 0x7610, R0 ;  /* 0x00007610ff007816 */ /* 0x000fe40000000000 */
[----:B------:R-:W-:-:S13]  /*0750*/  ISETP.GE.U32.AND.EX P0, PT, R6, UR9, PT, P0 ;  /* 0x0000000906007c0c */ /* 0x000fda000bf06100 */
[----:B------:R-:W-:Y:S05]  /*0760*/  @P0 BRA `(.L_x_4) ;  /* 0x0000000400800947 */ /* 0x000fea0003800000 */
[----:B------:R-:W-:Y:S01]  /*0770*/  I2FP.F32.U32 R0, UR4 ;  /* 0x0000000400007c45 */ /* 0x000fe20008201000 */
[----:B------:R-:W-:Y:S01]  /*0780*/  ULDC.64 UR16, c[0x0][0x628] ;  /* 0x00018a0000107ab9 */ /* 0x000fe20000000a00 */
[----:B------:R-:W-:Y:S01]  /*0790*/  ULDC UR6, c[0x0][0x150] ;  /* 0x0000540000067ab9 */ /* 0x000fe20000000800 */
[----:B------:R-:W-:Y:S01]  /*07a0*/  ISETP.NE.U32.AND P0, PT, RZ, UR16, PT ;  /* 0x00000010ff007c0c */ /* 0x000fe2000bf05070 */
[----:B------:R-:W-:Y:S01]  /*07b0*/  ULDC UR15, c[0x0][0x630] ;  /* 0x00018c00000f7ab9 */ /* 0x000fe20000000800 */
[----:B------:R-:W-:Y:S01]  /*07c0*/  FMUL R0, R0, UR6 ;  /* 0x0000000600007c20 */ /* 0x000fe20008400000 */
[----:B------:R-:W-:Y:S01]  /*07d0*/  R2UR UR18, R7 ;  /* 0x00000000071272ca */ /* 0x000fe200000e0000 */
[----:B------:R-:W-:Y:S01]  /*07e0*/  ULDC UR20, c[0x0][0x154] ;  /* 0x0000550000147ab9 */ /* 0x000fe20000000800 */
[----:B------:R-:W-:Y:S01]  /*07f0*/  ISETP.NE.AND.EX P0, PT, RZ, UR17, PT, P0 ;  /* 0x00000011ff007c0c */ /* 0x000fe2000bf05300 */
[----:B------:R0:W1:Y:S01]  /*0800*/  F2I.U32.TRUNC.NTZ R2, R0 ;  /* 0x0000000000027305 */ /* 0x000062000020f000 */
[----:B------:R-:W-:-:S02]  /*0810*/  R2UR UR19, R6 ;  /* 0x00000000061372ca */ /* 0x000fc400000e0000 */
[----:B------:R-:W-:Y:S02]  /*0820*/  R2UR UR8, R7 ;  /* 0x00000000070872ca */ /* 0x000fe400000e0000 */
[----:B------:R-:W-:-:S07]  /*0830*/  R2UR UR9, R6 ;  /* 0x00000000060972ca */ /* 0x000fce00000e0000 */
[----:B0-----:R-:W-:Y:S08]  /*0840*/  @!P0 BRA `(.L_x_5) ;  /* 0x0000000000308947 */ /* 0x001ff00003800000 */
[----:B------:R-:W-:Y:S01]  /*0850*/  R2UR UR8, R7 ;  /* 0x00000000070872ca */ /* 0x000fe200000e0000 */
[----:B------:R-:W-:Y:S01]  /*0860*/  ULDC UR6, c[0x0][0x634] ;  /* 0x00018d0000067ab9 */ /* 0x000fe20000000800 */
[----:B------:R-:W-:-:S11]  /*0870*/  R2UR UR14, R6 ;  /* 0x00000000060e72ca */ /* 0x000fd600000e0000 */
[----:B------:R-:W-:-:S04]  /*0880*/  UIADD3 UR6, UP0, UR8, UR6, URZ ;  /* 0x0000000608067290 */ /* 0x000fc8000ff1e03f */
[----:B------:R-:W-:-:S04]  /*0890*/  UIADD3.X UR14, URZ, UR14, URZ, UP0, !UPT ;  /* 0x0000000e3f0e7290 */ /* 0x000fc800087fe43f */
[----:B------:R-:W-:-:S04]  /*08a0*/  UIMAD.WIDE.U32 UR8, UR14, UR16, URZ ;  /* 0x000000100e0872a5 */ /* 0x000fc8000f8e003f */
[----:B------:R-:W-:Y:S02]  /*08b0*/  UIMAD.WIDE.U32 UR10, UP0, UR6, UR17, UR8 ;  /* 0x00000011060a72a5 */ /* 0x000fe4000f800008 */
[----:B------:R-:W-:Y:S02]  /*08c0*/  UIMAD.WIDE.U32 UR8, UR6, UR16, URZ ;  /* 0x00000010060872a5 */ /* 0x000fe4000f8e003f */
[----:B------:R-:W-:Y:S02]  /*08d0*/  UIADD3.X UR13, URZ, URZ, URZ, UP0, !UPT ;  /* 0x0000003f3f0d7290 */ /* 0x000fe400087fe43f */
[----:B------:R-:W-:Y:S01]  /*08e0*/  UIADD3 URZ, UP0, UR9, UR10, URZ ;  /* 0x0000000a093f7290 */ /* 0x000fe2000ff1e03f */
[----:B------:R-:W-:-:S03]  /*08f0*/  UMOV UR12, UR11 ;  /* 0x0000000b000c7c82 */ /* 0x000fc60008000000 */
[----:B------:R-:W-:-:S12]  /*0900*/  UIMAD.WIDE.U32.X UR8, UR14, UR17, UR12, UP0 ;  /* 0x000000110e0872a5 */ /* 0x000fd800080e040c */
.L_x_5:
[----:B------:R-:W-:Y:S01]  /*0910*/  USHF.R.U64 UR43, UR8, UR15, UR9 ;  /* 0x0000000f082b7299 */ /* 0x000fe20008001209 */
[----:B------:R-:W-:Y:S01]  /*0920*/  I2FP.F32.U32 R0, UR7 ;  /* 0x0000000700007c45 */ /* 0x000fe20008201000 */
[----:B------:R-:W-:Y:S01]  /*0930*/  USHF.R.U32.HI UR5, URZ, UR15, UR9 ;  /* 0x0000000f3f057299 */ /* 0x000fe20008011609 */
[----:B-1----:R-:W-:Y:S01]  /*0940*/  R2UR UR12, R2 ;  /* 0x00000000020c72ca */ /* 0x002fe200000e0000 */
[----:B------:R-:W-:Y:S02]  /*0950*/  UIADD3 UR6, UP0, URZ, -UR43, URZ ;  /* 0x8000002b3f067290 */ /* 0x000fe4000ff1e03f */
[----:B------:R-:W-:Y:S01]  /*0960*/  FMUL R0, R0, UR20 ;  /* 0x0000001400007c20 */ /* 0x000fe20008400000 */
[----:B------:R-:W-:Y:S01]  /*0970*/  ULDC.64 UR8, c[0x0][0x620] ;  /* 0x0001880000087ab9 */ /* 0x000fe20000000a00 */
[----:B------:R-:W-:Y:S01]  /*0980*/  UIADD3.X UR5, URZ, ~UR5, URZ, UP0, !UPT ;  /* 0x800000053f057290 */ /* 0x000fe200087fe43f */
[----:B------:R-:W-:Y:S01]  /*0990*/  UMOV UR10, UR18 ;  /* 0x00000012000a7c82 */ /* 0x000fe20008000000 */
[----:B------:R-:W-:-:S02]  /*09a0*/  UMOV UR11, UR19 ;  /* 0x00000013000b7c82 */ /* 0x000fc40008000000 */
[----:B------:R-:W-:Y:S01]  /*09b0*/  UIMAD UR5, UR5, UR8, URZ ;  /* 0x00000008050572a4 */ /* 0x000fe2000f8e023f */
[----:B------:R-:W0:Y:S01]  /*09c0*/  F2I.U32.TRUNC.NTZ R0, R0 ;  /* 0x0000000000007305 */ /* 0x000e22000020f000 */
[----:B------:R-:W-:Y:S02]  /*09d0*/  UIMAD.WIDE.U32 UR10, UR6, UR8, UR10 ;  /* 0x00000008060a72a5 */ /* 0x000fe4000f8e000a */
[----:B------:R-:W-:Y:S01]  /*09e0*/  UIMAD UR6, UR6, UR9, UR5 ;  /* 0x00000009060672a4 */ /* 0x000fe2000f8e0205 */
[----:B------:R-:W-:Y:S01]  /*09f0*/  ULDC UR21, c[0x0][0x658] ;  /* 0x0001960000157ab9 */ /* 0x000fe20000000800 */
[----:B------:R-:W-:Y:S02]  /*0a00*/  UMOV UR19, 0xffffffff ;  /* 0xffffffff00137882 */ /* 0x000fe40000000000 */
[----:B------:R-:W-:Y:S01]  /*0a10*/  UIADD3 UR6, UR11, UR6, URZ ;  /* 0x000000060b067290 */ /* 0x000fe2000fffe03f */
[----:B------:R-:W-:Y:S01]  /*0a20*/  ULDC UR15, c[0x0][0x618] ;  /* 0x00018600000f7ab9 */ /* 0x000fe20000000800 */
[----:B------:R-:W-:Y:S01]  /*0a30*/  ULDC.64 UR8, c[0x0][0x640] ;  /* 0x0001900000087ab9 */ /* 0x000fe20000000a00 */
[----:B------:R-:W-:Y:S01]  /*0a40*/  USHF.L.U32 UR11, UR19, UR21, URZ ;  /* 0x00000015130b7299 */ /* 0x000fe2000800063f */
[----:B------:R-:W-:Y:S01]  /*0a50*/  ISETP.NE.U32.AND P0, PT, RZ, UR8, PT ;  /* 0x00000008ff007c0c */ /* 0x000fe2000bf05070 */
[----:B------:R-:W-:-:S02]  /*0a60*/  USHF.R.U64 UR19, UR10, UR15, UR6 ;  /* 0x0000000f0a137299 */ /* 0x000fc40008001206 */
[----:B------:R-:W-:Y:S01]  /*0a70*/  USHF.R.U32.HI UR10, URZ, UR15, UR6 ;  /* 0x0000000f3f0a7299 */ /* 0x000fe20008011606 */
[----:B0-----:R-:W-:Y:S01]  /*0a80*/  R2UR UR14, R0 ;  /* 0x00000000000e72ca */ /* 0x001fe200000e0000 */
[----:B------:R-:W-:Y:S01]  /*0a90*/  ULDC UR17, c[0x0][0x608] ;  /* 0x0001820000117ab9 */ /* 0x000fe20000000800 */
[----:B------:R-:W-:Y:S01]  /*0aa0*/  ISETP.NE.AND.EX P0, PT, RZ, UR9, PT, P0 ;  /* 0x00000009ff007c0c */ /* 0x000fe2000bf05300 */
[----:B------:R-:W-:Y:S02]  /*0ab0*/  USHF.R.U64 UR23, UR19, UR17, UR10 ;  /* 0x0000001113177299 */ /* 0x000fe4000800120a */
[----:B------:R-:W-:Y:S01]  /*0ac0*/  USHF.R.U32.HI UR10, URZ, UR17, UR10 ;  /* 0x000000113f0a7299 */ /* 0x000fe2000801160a */
[----:B------:R-:W-:Y:S01]  /*0ad0*/  UMOV UR16, 0x1 ;  /* 0x0000000100107882 */ /* 0x000fe20000000000 */
[----:B------:R-:W-:Y:S02]  /*0ae0*/  UIADD3 UR12, -UR12, URZ, URZ ;  /* 0x0000003f0c0c7290 */ /* 0x000fe4000fffe13f */
[----:B------:R-:W-:-:S02]  /*0af0*/  USHF.R.U64 UR24, UR23, UR21, UR10 ;  /* 0x0000001517187299 */ /* 0x000fc4000800120a */
[----:B------:R-:W-:Y:S01]  /*0b00*/  USHF.L.U32 UR6, UR16, UR21, URZ ;  /* 0x0000001510067299 */ /* 0x000fe2000800063f */
[----:B------:R-:W-:Y:S01]  /*0b10*/  ULDC UR13, c[0x0][0x144] ;  /* 0x00005100000d7ab9 */ /* 0x000fe20000000800 */
[----:B------:R-:W-:Y:S01]  /*0b20*/  ULDC UR5, c[0x0][0x600] ;  /* 0x0001800000057ab9 */ /* 0x000fe20000000800 */
[----:B------:R-:W-:Y:S02]  /*0b30*/  ULOP3.LUT UR16, URZ, UR11, URZ, 0x33, !UPT ;  /* 0x0000000b3f107292 */ /* 0x000fe4000f8e333f */
[----:B------:R-:W-:Y:S02]  /*0b40*/  USHF.R.U32.HI UR11, URZ, UR21, UR10 ;  /* 0x000000153f0b7299 */ /* 0x000fe4000801160a */
[----:B------:R-:W-:Y:S02]  /*0b50*/  UIADD3 UR18, UR5, -0x1, URZ ;  /* 0xffffffff05127890 */ /* 0x000fe4000fffe03f */
[----:B------:R-:W-:Y:S02]  /*0b60*/  UIADD3 UR20, -UR14, URZ, URZ ;  /* 0x0000003f0e147290 */ /* 0x000fe4000fffe13f */
[----:B------:R-:W-:Y:S01]  /*0b70*/  UIMAD UR4, UR13, UR12, UR4 ;  /* 0x0000000c0d0472a4 */ /* 0x000fe2000f8e0204 */
[----:B------:R-:W-:Y:S01]  /*0b80*/  ULDC UR25, c[0x0][0x148] ;  /* 0x0000520000197ab9 */ /* 0x000fe20000000800 */
[----:B------:R-:W-:Y:S01]  /*0b90*/  ULDC UR21, c[0x0][0x648] ;  /* 0x0001920000157ab9 */ /* 0x000fe20000000800 */
[----:B------:R-:W-:Y:S01]  /*0ba0*/  ULDC UR22, c[0x0][0x638] ;  /* 0x00018e0000167ab9 */ /* 0x000fe20000000800 */
[----:B------:R-:W-:Y:S01]  /*0bb0*/  UMOV UR10, UR24 ;  /* 0x00000018000a7c82 */ /* 0x000fe20008000000 */
[----:B------:R-:W-:Y:S07]  /*0bc0*/  @!P0 BRA `(.L_x_6) ;  /* 0x0000000000308947 */ /* 0x000fee0003800000 */
[----:B------:R-:W-:Y:S02]  /*0bd0*/  ULDC UR14, c[0x0][0x64c] ;  /* 0x00019300000e7ab9 */ /* 0x000fe40000000800 */
        /* <DEDUP_REMOVED lines=8> */
[----:B------:R-:W-:-:S07]  /*0c60*/  UIMAD.WIDE.U32.X UR8, UR17, UR9, UR14, UP0 ;  /* 0x00000009110872a5 */ /* 0x000fce00080e040e */
[----:B------:R-:W-:Y:S01]  /*0c70*/  UMOV UR10, UR8 ;  /* 0x00000008000a7c82 */ /* 0x000fe20008000000 */
[----:B------:R-:W-:-:S05]  /*0c80*/  UMOV UR11, UR9 ;  /* 0x00000009000b7c82 */ /* 0x000fca0008000000 */
.L_x_6:
[----:B------:R-:W-:Y:S01]  /*0c90*/  UISETP.NE.AND UP0, UPT, UR45, URZ, UPT ;  /* 0x0000003f2d00728c */ /* 0x000fe2000bf05270 */
[----:B------:R-:W-:Y:S01]  /*0ca0*/  IMAD.MOV.U32 R0, RZ, RZ, 0x1 ;  /* 0x00000001ff007424 */ /* 0x000fe200078e00ff */
[----:B------:R-:W-:Y:S02]  /*0cb0*/  USHF.R.U64 UR8, UR10, UR21, UR11 ;  /* 0x000000150a087299 */ /* 0x000fe4000800120b */
[----:B------:R-:W-:Y:S02]  /*0cc0*/  ULOP3.LUT UR16, UR23, UR16, URZ, 0xc0, !UPT ;  /* 0x0000001017107292 */ /* 0x000fe4000f8ec03f */
[----:B------:R-:W-:Y:S02]  /*0cd0*/  ULOP3.LUT UR18, UR19, UR18, URZ, 0xc0, !UPT ;  /* 0x0000001213127292 */ /* 0x000fe4000f8ec03f */
[----:B------:R-:W-:-:S03]  /*0ce0*/  UIMAD UR16, UR6, UR8, UR16 ;  /* 0x00000008061072a4 */ /* 0x000fc6000f8e0210 */
[----:B------:R-:W-:Y:S02]  /*0cf0*/  @UP0 UIMAD UR4, UR25, UR20, UR7 ;  /* 0x00000014190402a4 */ /* 0x000fe4000f8e0207 */
[----:B------:R-:W-:-:S04]  /*0d00*/  UIADD3 UR7, -UR8, URZ, URZ ;  /* 0x0000003f08077290 */ /* 0x000fc8000fffe13f */
[----:B------:R-:W-:-:S03]  /*0d10*/  UIMAD UR6, UR7, UR22, UR24 ;  /* 0x00000016070672a4 */ /* 0x000fc6000f8e0218 */
[----:B------:R-:W-:Y:S01]  /*0d20*/  ULDC UR7, c[0x0][0x610] ;  /* 0x0001840000077ab9 */ /* 0x000fe20000000800 */
[----:B------:R-:W-:Y:S02]  /*0d30*/  UIMAD UR6, UR6, UR5, UR18 ;  /* 0x00000005060672a4 */ /* 0x000fe4000f8e0212 */
[----:B------:R-:W-:-:S04]  /*0d40*/  UIMAD UR4, UR16, UR7, UR4 ;  /* 0x00000007100472a4 */ /* 0x000fc8000f8e0204 */
[----:B------:R-:W-:Y:S02]  /*0d50*/  USEL UR42, UR6, UR4, !UP0 ;  /* 0x00000004062a7287 */ /* 0x000fe4000c000000 */
[----:B------:R-:W-:-:S12]  /*0d60*/  USEL UR41, UR4, UR6, !UP0 ;  /* 0x0000000604297287 */ /* 0x000fd8000c000000 */
.L_x_4:
[----:B------:R-:W-:-:S08]  /*0d70*/  NOP ;  /* 0x0000000000007918 */ /* 0x000fd00000000000 */
[----:B------:R-:W0:Y:S02]  /*0d80*/  USETMAXREG.TRY_ALLOC.CTAPOOL UP0, 0xf0 ;  /* 0x000000f0000079c8 */ /* 0x000e240008000600 */
[----:B0-----:R-:W-:-:S13]  /*0d90*/  PLOP3.LUT P0, PT, PT, PT, UP0, 0x80, 0x0 ;  /* 0x000000000000781c */ /* 0x001fda0003f0f008 */
[----:B------:R-:W-:Y:S05]  /*0da0*/  @!P0 BRA `(.L_x_4) ;  /* 0xfffffffc00f08947 */ /* 0x000fea000383ffff */
[----:B------:R-:W-:Y:S01]  /*0db0*/  ULDC.64 UR4, c[0x0][0x598] ;  /* 0x0001660000047ab9 */ /* 0x000fe20000000a00 */
[----:B------:R-:W-:Y:S01]  /*0dc0*/  ULDC.64 UR36, c[0x0][0x208] ;  /* 0x0000820000247ab9 */ /* 0x000fe20000000a00 */
[----:B------:R-:W-:-:S04]  /*0dd0*/  ISETP.NE.U32.AND P0, PT, RZ, UR4, PT ;  /* 0x00000004ff007c0c */ /* 0x000fc8000bf05070 */
[----:B------:R-:W-:-:S13]  /*0de0*/  ISETP.NE.AND.EX P0, PT, RZ, UR5, PT, P0 ;  /* 0x00000005ff007c0c */ /* 0x000fda000bf05300 */
[----:B------:R-:W-:Y:S05]  /*0df0*/  @!P0 BRA `(.L_x_7) ;  /* 0x00000000001c8947 */ /* 0x000fea0003800000 */
[----:B------:R-:W0:Y:S02]  /*0e00*/  LDC.64 R2, c[0x0][0x598] ;  /* 0x00016600ff027b82 */ /* 0x000e240000000a00 */
[----:B0-----:R-:W2:Y:S02]  /*0e10*/  LDG.E.64 R2, desc[UR36][R2.64] ;  /* 0x0000002402027981 */ /* 0x001ea4000c1e1b00 */
[----:B--2---:R-:W-:-:S04]  /*0e20*/  ISETP.NE.U32.AND P0, PT, R2, RZ, PT ;  /* 0x000000ff0200720c */ /* 0x004fc80003f05070 */
[----:B------:R-:W-:-:S13]  /*0e30*/  ISETP.NE.AND.EX P0, PT, R3, RZ, PT, P0 ;  /* 0x000000ff0300720c */ /* 0x000fda0003f05300 */
[----:B------:R-:W-:Y:S05]  /*0e40*/  @!P0 BRA `(.L_x_7) ;  /* 0x0000000000088947 */ /* 0x000fea0003800000 */
[----:B------:R0:W5:Y:S01]  /*0e50*/  LD.E R2, desc[UR36][R2.64] ;  /* 0x0000002402027980 */ /* 0x000162000c101900 */
[----:B------:R-:W-:Y:S05]  /*0e60*/  BRA `(.L_x_8) ;  /* 0x0000000000247947 */ /* 0x000fea0003800000 */
.L_x_7:
[----:B------:R-:W-:Y:S02]  /*0e70*/  ULDC.64 UR4, c[0x0][0x588] ;  /* 0x0001620000047ab9 */ /* 0x000fe40000000a00 */
[----:B------:R-:W-:-:S04]  /*0e80*/  ISETP.NE.U32.AND P0, PT, RZ, UR4, PT ;  /* 0x00000004ff007c0c */ /* 0x000fc8000bf05070 */
[----:B------:R-:W-:-:S13]  /*0e90*/  ISETP.NE.AND.EX P0, PT, RZ, UR5, PT, P0 ;  /* 0x00000005ff007c0c */ /* 0x000fda000bf05300 */
[----:B------:R-:W-:Y:S05]  /*0ea0*/  @!P0 BRA `(.L_x_9) ;  /* 0x00000000000c8947 */ /* 0x000fea0003800000 */
[----:B------:R-:W0:Y:S02]  /*0eb0*/  LDC.64 R2, c[0x0][0x588] ;  /* 0x00016200ff027b82 */ /* 0x000e240000000a00 */
[----:B0-----:R1:W5:Y:S01]  /*0ec0*/  LDG.E R2, desc[UR36][R2.64] ;  /* 0x0000002402027981 */ /* 0x001362000c1e1900 */
[----:B------:R-:W-:Y:S05]  /*0ed0*/  BRA `(.L_x_8) ;  /* 0x0000000000087947 */ /* 0x000fea0003800000 */
.L_x_9:
[----:B------:R-:W-:Y:S02]  /*0ee0*/  ULDC UR4, c[0x0][0x580] ;  /* 0x0001600000047ab9 */ /* 0x000fe40000000800 */
[----:B------:R-:W-:-:S07]  /*0ef0*/  IMAD.U32 R2, RZ, RZ, UR4 ;  /* 0x00000004ff027e24 */ /* 0x000fce000f8e00ff */
.L_x_8:
[----:B------:R-:W-:Y:S02]  /*0f00*/  ULDC.64 UR4, c[0x0][0x5a0] ;  /* 0x0001680000047ab9 */ /* 0x000fe40000000a00 */
[----:B------:R-:W-:-:S04]  /*0f10*/  ISETP.NE.U32.AND P0, PT, RZ, UR4, PT ;  /* 0x00000004ff007c0c */ /* 0x000fc8000bf05070 */
[----:B------:R-:W-:-:S13]  /*0f20*/  ISETP.NE.AND.EX P0, PT, RZ, UR5, PT, P0 ;  /* 0x00000005ff007c0c */ /* 0x000fda000bf05300 */
[----:B------:R-:W-:Y:S05]  /*0f30*/  @!P0 BRA `(.L_x_10) ;  /* 0x00000000001c8947 */ /* 0x000fea0003800000 */
[----:B------:R-:W2:Y:S02]  /*0f40*/  LDC.64 R4, c[0x0][0x5a0] ;  /* 0x00016800ff047b82 */ /* 0x000ea40000000a00 */
[----:B--2---:R-:W2:Y:S02]  /*0f50*/  LDG.E.64 R4, desc[UR36][R4.64] ;  /* 0x0000002404047981 */ /* 0x004ea4000c1e1b00 */
[----:B--2---:R-:W-:-:S04]  /*0f60*/  ISETP.NE.U32.AND P0, PT, R4, RZ, PT ;  /* 0x000000ff0400720c */ /* 0x004fc80003f05070 */
[----:B------:R-:W-:-:S13]  /*0f70*/  ISETP.NE.AND.EX P0, PT, R5, RZ, PT, P0 ;  /* 0x000000ff0500720c */ /* 0x000fda0003f05300 */
[----:B------:R-:W-:Y:S05]  /*0f80*/  @!P0 BRA `(.L_x_10) ;  /* 0x0000000000088947 */ /* 0x000fea0003800000 */
[----:B------:R2:W5:Y:S01]  /*0f90*/  LD.E R16, desc[UR36][R4.64] ;  /* 0x0000002404107980 */ /* 0x000562000c101900 */
[----:B------:R-:W-:Y:S05]  /*0fa0*/  BRA `(.L_x_11) ;  /* 0x0000000000247947 */ /* 0x000fea0003800000 */
.L_x_10:
[----:B------:R-:W-:Y:S02]  /*0fb0*/  ULDC.64 UR4, c[0x0][0x590] ;  /* 0x0001640000047ab9 */ /* 0x000fe40000000a00 */
[----:B------:R-:W-:-:S04]  /*0fc0*/  ISETP.NE.U32.AND P0, PT, RZ, UR4, PT ;  /* 0x00000004ff007c0c */ /* 0x000fc8000bf05070 */
[----:B------:R-:W-:-:S13]  /*0fd0*/  ISETP.NE.AND.EX P0, PT, RZ, UR5, PT, P0 ;  /* 0x00000005ff007c0c */ /* 0x000fda000bf05300 */
[----:B------:R-:W-:Y:S05]  /*0fe0*/  @!P0 BRA `(.L_x_12) ;  /* 0x00000000000c8947 */ /* 0x000fea0003800000 */
[----:B------:R-:W2:Y:S02]  /*0ff0*/  LDC.64 R16, c[0x0][0x590] ;  /* 0x00016400ff107b82 */ /* 0x000ea40000000a00 */
[----:B--2---:R3:W5:Y:S01]  /*1000*/  LDG.E R16, desc[UR36][R16.64] ;  /* 0x0000002410107981 */ /* 0x004762000c1e1900 */
[----:B------:R-:W-:Y:S05]  /*1010*/  BRA `(.L_x_11) ;  /* 0x0000000000087947 */ /* 0x000fea0003800000 */
.L_x_12:
[----:B------:R-:W-:Y:S02]  /*1020*/  ULDC UR4, c[0x0][0x584] ;  /* 0x0001610000047ab9 */ /* 0x000fe40000000800 */
[----:B------:R-:W-:-:S07]  /*1030*/  IMAD.U32 R16, RZ, RZ, UR4 ;  /* 0x00000004ff107e24 */ /* 0x000fce000f8e00ff */
.L_x_11:
[----:B------:R-:W-:-:S13]  /*1040*/  LOP3.LUT P0, RZ, R0, 0xff, RZ, 0xc0, !PT ;  /* 0x000000ff00ff7812 */ /* 0x000fda000780c0ff */
[----:B------:R-:W-:Y:S05]  /*1050*/  @!P0 EXIT ;  /* 0x000000000000894d */ /* 0x000fea0003800000 */
[----:B------:R-:W-:Y:S01]  /*1060*/  ULDC UR4, c[0x0][0x28c] ;  /* 0x0000a30000047ab9 */ /* 0x000fe20000000800 */
[----:B------:R-:W-:Y:S01]  /*1070*/  UMOV UR38, URZ ;  /* 0x0000003f00267c82 */ /* 0x000fe20008000000 */
[----:B------:R-:W-:Y:S01]  /*1080*/  UIADD3 UR4, UR4, 0x3f, URZ ;  /* 0x0000003f04047890 */ /* 0x000fe2000fffe03f */
[----:B------:R-:W-:-:S03]  /*1090*/  UMOV UR39, URZ ;  /* 0x0000003f00277c82 */ /* 0x000fc60008000000 */
[----:B------:R-:W-:-:S04]  /*10a0*/  USHF.R.S32.HI UR5, URZ, 0x1f, UR4 ;  /* 0x0000001f3f057899 */ /* 0x000fc80008011404 */
[----:B------:R-:W-:-:S04]  /*10b0*/  ULEA.HI UR5, UR5, UR4, URZ, 0x6 ;  /* 0x0000000405057291 */ /* 0x000fc8000f8f303f */
[----:B------:R-:W-:-:S12]  /*10c0*/  USHF.R.S32.HI UR44, URZ, 0x6, UR5 ;  /* 0x000000063f2c7899 */ /* 0x000fd80008011405 */
.L_x_540:
[----:B------:R-:W4:Y:S01]  /*10d0*/  S2R R0, SR_TID.X ;  /* 0x0000000000007919 */ /* 0x000f220000002100 */
[----:B------:R-:W0:Y:S01]  /*10e0*/  S2UR UR6, SR_CgaCtaId ;  /* 0x00000000000679c3 */ /* 0x000e220000008800 */
[----:B------:R-:W-:Y:S02]  /*10f0*/  UMOV UR46, 0x400 ;  /* 0x00000400002e7882 */ /* 0x000fe40000000000 */
[----:B0-----:R-:W-:Y:S01]  /*1100*/  ULEA UR46, UR6, UR46, 0x18 ;  /* 0x0000002e062e7291 */ /* 0x001fe2000f8ec03f */
[----:B----4-:R-:W-:-:S04]  /*1110*/  LOP3.LUT R0, R0, 0x80, RZ, 0xc0, !PT ;  /* 0x0000008000007812 */ /* 0x010fc800078ec0ff */
[----:B------:R-:W-:-:S06]  /*1120*/  SHF.R.U32.HI R0, RZ, 0x7, R0 ;  /* 0x00000007ff007819 */ /* 0x000fcc0000011600 */
[----:B------:R-:W0:Y:S02]  /*1130*/  SHFL.IDX PT, R0, R0, RZ, 0x1f ;  /* 0x00001fff00007589 */ /* 0x000e2400000e0000 */
[----:B0-----:R-:W-:-:S13]  /*1140*/  R2UR UR4, R0 ;  /* 0x00000000000472ca */ /* 0x001fda00000e0000 */
[----:B------:R-:W-:-:S04]  /*1150*/  ULEA.HI UR5, UR4, UR4, URZ, 0x1 ;  /* 0x0000000404057291 */ /* 0x000fc8000f8f083f */
[----:B------:R-:W-:-:S04]  /*1160*/  ULOP3.LUT UR5, UR5, 0x7fffe, URZ, 0xc0, !UPT ;  /* 0x0007fffe05057892 */ /* 0x000fc8000f8ec03f */
[----:B------:R-:W-:-:S03]  /*1170*/  UIADD3 UR5, UR4, -UR5, URZ ;  /* 0x8000000504057290 */ /* 0x000fc6000fffe03f */
[----:B------:R-:W-:Y:S01]  /*1180*/  ULDC UR4, c[0x0][0x28c] ;  /* 0x0000a30000047ab9 */ /* 0x000fe20000000800 */
[----:B------:R-:W-:Y:S01]  /*1190*/  ULEA UR5, UR5, UR46, 0xd ;  /* 0x0000002e05057291 */ /* 0x000fe2000f8e683f */
[----:B------:R-:W-:-:S03]  /*11a0*/  ISETP.LT.AND P0, PT, RZ, UR4, PT ;  /* 0x00000004ff007c0c */ /* 0x000fc6000bf01270 */
[----:B------:R-:W-:-:S04]  /*11b0*/  UIADD3 UR5, UR5, 0x100, URZ ;  /* 0x0000010005057890 */ /* 0x000fc8000fffe03f */
[----:B------:R-:W-:-:S04]  /*11c0*/  USHF.R.U32.HI UR5, URZ, 0x4, UR5 ;  /* 0x000000043f057899 */ /* 0x000fc80008011605 */
[----:B------:R-:W-:Y:S02]  /*11d0*/  ULOP3.LUT UR47, UR5, 0x3fff, URZ, 0xc0, !UPT ;  /* 0x00003fff052f7892 */ /* 0x000fe4000f8ec03f */
[----:B-1-3--:R-:W-:Y:S10]  /*11e0*/  @P0 BRA `(.L_x_13) ;  /* 0x0000000000400947 */ /* 0x00aff40003800000 */
[----:B------:R-:W-:Y:S01]  /*11f0*/  MOV R0, 0x0 ;  /* 0x0000000000007802 */ /* 0x000fe20000000f00 */
[----:B------:R-:W-:Y:S01]  /*1200*/  ULDC.64 UR4, c[0x4][0x68] ;  /* 0x01001a0000047ab9 */ /* 0x000fe20000000a00 */
[----:B------:R-:W-:Y:S01]  /*1210*/  ULDC.64 UR6, c[0x4][0x8] ;  /* 0x0100020000067ab9 */ /* 0x000fe20000000a00 */
[----:B--2---:R-:W-:Y:S01]  /*1220*/  MOV R4, UR4 ;  /* 0x0000000400047c02 */ /* 0x004fe20008000f00 */
[----:B------:R0:W2:Y:S01]  /*1230*/  LDC.64 R14, c[0x4][R0] ;  /* 0x01000000000e7b82 */ /* 0x0000a20000000a00 */
[----:B------:R-:W-:Y:S01]  /*1240*/  IMAD.U32 R5, RZ, RZ, UR5 ;  /* 0x00000005ff057e24 */ /* 0x000fe2000f8e00ff */
[----:B------:R-:W-:Y:S01]  /*1250*/  ULDC.64 UR4, c[0x4][0x70] ;  /* 0x01001c0000047ab9 */ /* 0x000fe20000000a00 */
[----:B------:R-:W-:Y:S01]  /*1260*/  IMAD.U32 R10, RZ, RZ, UR6 ;  /* 0x00000006ff0a7e24 */ /* 0x000fe2000f8e00ff */
[----:B------:R-:W-:Y:S01]  /*1270*/  MOV R11, UR7 ;  /* 0x00000007000b7c02 */ /* 0x000fe20008000f00 */
[----:B------:R-:W-:Y:S02]  /*1280*/  IMAD.U32 R6, RZ, RZ, UR4 ;  /* 0x00000004ff067e24 */ /* 0x000fe4000f8e00ff */
[----:B------:R-:W-:-:S02]  /*1290*/  IMAD.U32 R7, RZ, RZ, UR5 ;  /* 0x00000005ff077e24 */ /* 0x000fc4000f8e00ff */
[----:B------:R-:W-:Y:S02]  /*12a0*/  IMAD.MOV.U32 R8, RZ, RZ, 0x1e1 ;  /* 0x000001e1ff087424 */ /* 0x000fe400078e00ff */
[----:B------:R-:W-:Y:S02]  /*12b0*/  IMAD.MOV.U32 R12, RZ, RZ, 0x1 ;  /* 0x00000001ff0c7424 */ /* 0x000fe400078e00ff */
[----:B0-----:R-:W-:-:S07]  /*12c0*/  IMAD.MOV.U32 R13, RZ, RZ, RZ ;  /* 0x000000ffff0d7224 */ /* 0x001fce00078e00ff */
[----:B------:R-:W-:-:S07]  /*12d0*/  LEPC R20, `(.L_x_13) ;  /* 0x000000001014794e */ /* 0x000fce0000000000 */
[----:B-123-5:R-:W-:Y:S05]  /*12e0*/  CALL.ABS.NOINC R14 ;  /* 0x000000000e007343 */ /* 0x02efea0003c00000 */
.L_x_13:
[----:B------:R-:W-:-:S06]  /*12f0*/  ULOP3.LUT UR4, UR40, 0x1, URZ, 0xfc, !UPT ;  /* 0x0000000128047892 */ /* 0x000fcc000f8efc3f */
[----:B------:R-:W-:-:S05]  /*1300*/  IMAD.U32 R0, RZ, RZ, UR4 ;  /* 0x00000004ff007e24 */ /* 0x000fca000f8e00ff */
[----:B------:R-:W-:-:S13]  /*1310*/  ISETP.NE.AND P0, PT, R0, 0x3, PT ;  /* 0x000000030000780c */ /* 0x000fda0003f05270 */
[----:B------:R-:W-:Y:S05]  /*1320*/  @!P0 BRA `(.L_x_14) ;  /* 0x0000000000048947 */ /* 0x000fea0003800000 */
[----:B------:R-:W-:Y:S01]  /*1330*/  BPT.TRAP 0x1 ;  /* 0x000000040000795c */ /* 0x000fe20000300000 */
.L_x_14:
[----:B------:R-:W-:Y:S01]  /*1340*/  IMAD.U32 R0, RZ, RZ, UR38 ;  /* 0x00000026ff007e24 */ /* 0x000fe2000f8e00ff */
[----:B-1----:R-:W-:-:S04]  /*1350*/  MOV R3, UR39 ;  /* 0x0000002700037c02 */ /* 0x002fc80008000f00 */
[----:B------:R-:W-:Y:S02]  /*1360*/  LEA R3, R3, UR46, 0x3 ;  /* 0x0000002e03037c11 */ /* 0x000fe4000f8e18ff */
[----:B------:R-:W-:-:S04]  /*1370*/  SHF.L.U32 R0, R0, 0x1f, RZ ;  /* 0x0000001f00007819 */ /* 0x000fc800000006ff */
[----:B------:R0:W1:Y:S01]  /*1380*/  SYNCS.PHASECHK.TRANS64.TRYWAIT P1, [R3+URZ], R0 ;  /* 0x00000000030075a7 */ /* 0x000062000802017f */
[----:B------:R-:W-:Y:S05]  /*1390*/  @!P0 BRA `(.L_x_15) ;  /* 0x0000000000048947 */ /* 0x000fea0003800000 */
[----:B------:R-:W-:Y:S01]  /*13a0*/  BPT.TRAP 0x1 ;  /* 0x000000040000795c */ /* 0x000fe20000300000 */
.L_x_15:
[----:B-1----:R-:W-:Y:S05]  /*13b0*/  @P1 BRA `(.L_x_16) ;  /* 0x0000000000081947 */ /* 0x002fea0003800000 */
[----:B------:R-:W1:Y:S02]  /*13c0*/  SYNCS.PHASECHK.TRANS64.TRYWAIT P1, [R3+URZ], R0 ;  /* 0x00000000030075a7 */ /* 0x000e64000802017f */
[----:B-1----:R-:W-:Y:S05]  /*13d0*/  @!P1 BRA `(.L_x_17) ;  /* 0x000001a0006c9947 */ /* 0x002fea0003800000 */
.L_x_16:
[----:B------:R-:W-:-:S04]  /*13e0*/  UISETP.LT.AND UP0, UPT, UR44, 0x1, UPT ;  /* 0x000000012c00788c */ /* 0x000fc8000bf01270 */
[----:B------:R-:W-:-:S04]  /*13f0*/  USEL UR4, UR44, 0x1, UP0 ;  /* 0x000000012c047887 */ /* 0x000fc80008000000 */
[----:B------:R-:W-:-:S06]  /*1400*/  UIADD3 UR4, UR44, -UR4, URZ ;  /* 0x800000042c047290 */ /* 0x000fcc000fffe03f */
[----:B01----:R-:W-:Y:S02]  /*1410*/  IMAD.U32 R0, RZ, RZ, UR4 ;  /* 0x00000004ff007e24 */ /* 0x003fe4000f8e00ff */
[----:B------:R-:W-:Y:S01]  /*1420*/  IMAD.U32 R3, RZ, RZ, UR4 ;  /* 0x00000004ff037e24 */ /* 0x000fe2000f8e00ff */
[----:B------:R-:W-:Y:S05]  /*1430*/  WARPSYNC.ALL ;  /* 0x0000000000007948 */ /* 0x000fea0003800000 */
[----:B------:R-:W-:Y:S01]  /*1440*/  ISETP.GE.AND P1, PT, R0, 0x1, PT ;  /* 0x000000010000780c */ /* 0x000fe20003f26270 */
[----:B------:R-:W-:Y:S01]  /*1450*/  UIADD3 UR46, UR46, 0x10100, URZ ;  /* 0x000101002e2e7890 */ /* 0x000fe2000fffe03f */
[----:B------:R-:W-:Y:S01]  /*1460*/  WARPGROUP.ARRIVE ;  /* 0x00000000000079c5 */ /* 0x000fe20000000000 */
[----:B------:R-:W-:Y:S01]  /*1470*/  ULOP3.LUT UR4, UR47, 0x10000, URZ, 0xfc, !UPT ;  /* 0x000100002f047892 */ /* 0x000fe2000f8efc3f */
[----:B-----5:R0:W-:Y:S01]  /*1480*/  STL [R1+0x2c4], R16 ;  /* 0x0002c41001007387 */ /* 0x0201e20000100800 */
[----:B------:R-:W-:-:S02]  /*1490*/  USHF.R.U32.HI UR46, URZ, 0x4, UR46 ;  /* 0x000000043f2e7899 */ /* 0x000fc4000801162e */
[----:B------:R-:W-:Y:S01]  /*14a0*/  ULEA UR6, UR39, UR4, 0xb ;  /* 0x0000000427067291 */ /* 0x000fe2000f8e583f */
[----:B------:R1:W-:Y:S01]  /*14b0*/  STL [R1+0x2c0], R3 ;  /* 0x0002c00301007387 */ /* 0x0003e20000100800 */
[----:B------:R-:W-:Y:S01]  /*14c0*/  ULOP3.LUT UR5, UR46, 0x3fff, URZ, 0xc0, !UPT ;  /* 0x00003fff2e057892 */ /* 0x000fe2000f8ec03f */
[----:B------:R-:W-:Y:S01]  /*14d0*/  UMOV UR9, 0x40000040 ;  /* 0x4000004000097882 */ /* 0x000fe20000000000 */
[----:B------:R-:W-:Y:S02]  /*14e0*/  UMOV UR11, 0x40000040 ;  /* 0x40000040000b7882 */ /* 0x000fe40000000000 */
[----:B------:R-:W-:Y:S01]  /*14f0*/  ULOP3.LUT UR5, UR5, 0x10000, URZ, 0xfc, !UPT ;  /* 0x0001000005057892 */ /* 0x000fe2000f8efc3f */
[----:B------:R4:W-:Y:S01]  /*1500*/  STL [R1+0x2bc], R2 ;  /* 0x0002bc0201007387 */ /* 0x0009e20000100800 */
[----:B------:R-:W-:Y:S02]  /*1510*/  UMOV UR8, UR6 ;  /* 0x0000000600087c82 */ /* 0x000fe40008000000 */
[----:B------:R-:W-:-:S07]  /*1520*/  ULEA UR7, UR39, UR5, 0xb ;  /* 0x0000000527077291 */ /* 0x000fce000f8e583f */
[----:B------:R-:W-:Y:S02]  /*1530*/  UMOV UR10, UR7 ;  /* 0x00000007000a7c82 */ /* 0x000fe40008000000 */
[----:B------:R-:W-:Y:S01]  /*1540*/  HGMMA.64x256x16.F32.BF16 R24, gdesc[UR8], RZ, !UPT, gsb0 ;  /* 0x03e00000081879f0 */ /* 0x000fe2000c0018ff */
[----:B------:R-:W-:Y:S01]  /*1550*/  UIADD3 UR8, UR6, 0x400, URZ ;  /* 0x0000040006087890 */ /* 0x000fe2000fffe03f */
[----:B------:R-:W-:Y:S01]  /*1560*/  UMOV UR9, 0x40000040 ;  /* 0x4000004000097882 */ /* 0x000fe20000000000 */
[----:B------:R-:W-:Y:S02]  /*1570*/  WARPGROUP.DEPBAR.LE gsb0, 0x0 ;  /* 0x00008000000079c5 */ /* 0x000fe40000010000 */
[----:B------:R-:W-:Y:S01]  /*1580*/  STL.64 [R1], R24 ;  /* 0x0000001801007387 */ /* 0x000fe20000100a00 */
[----:B------:R-:W-:Y:S01]  /*1590*/  IMAD.MOV.U32 R235, RZ, RZ, R46 ;  /* 0x000000ffffeb7224 */ /* 0x000fe200078e002e */
[----:B------:R-:W-:Y:S01]  /*15a0*/  MOV R234, R47 ;  /* 0x0000002f00ea7202 */ /* 0x000fe20000000f00 */
[----:B------:R-:W-:Y:S01]  /*15b0*/  IMAD.MOV.U32 R233, RZ, RZ, R48 ;  /* 0x000000ffffe97224 */ /* 0x000fe200078e0030 */
[----:B------:R-:W-:Y:S01]  /*15c0*/  STL.64 [R1+0x8], R26 ;  /* 0x0000081a01007387 */ /* 0x000fe20000100a00 */
        /* <DEDUP_REMOVED lines=55> */
[----:B--2---:R-:W-:Y:S01]  /*1940*/  MOV R5, R147 ;  /* 0x0000009300057202 */ /* 0x004fe20000000f00 */
[----:B------:R-:W-:Y:S01]  /*1950*/  IMAD.MOV.U32 R168, RZ, RZ, R84 ;  /* 0x000000ffffa87224 */ /* 0x000fe200078e0054 */
[----:B------:R2:W-:Y:S01]  /*1960*/  STL.64 [R1+0x50], R44 ;  /* 0x0000502c01007387 */ /* 0x0005e20000100a00 */
[----:B------:R-:W-:-:S02]  /*1970*/  IMAD.MOV.U32 R169, RZ, RZ, R85 ;  /* 0x000000ffffa97224 */ /* 0x000fc400078e0055 */
[----:B------:R-:W-:Y:S01]  /*1980*/  IMAD.MOV.U32 R170, RZ, RZ, R86 ;  /* 0x000000ffffaa7224 */ /* 0x000fe200078e0056 */
[----:B------:R-:W-:Y:S01]  /*1990*/  STL [R1+0x578], R160 ;  /* 0x000578a001007387 */ /* 0x000fe20000100800 */
[----:B------:R-:W-:Y:S02]  /*19a0*/  IMAD.MOV.U32 R172, RZ, RZ, R88 ;  /* 0x000000ffffac7224 */ /* 0x000fe400078e0058 */
[----:B------:R-:W-:Y:S02]  /*19b0*/  IMAD.MOV.U32 R173, RZ, RZ, R89 ;  /* 0x000000ffffad7224 */ /* 0x000fe400078e0059 */
[----:B------:R-:W-:Y:S02]  /*19c0*/  IMAD.MOV.U32 R174, RZ, RZ, R90 ;  /* 0x000000ffffae7224 */ /* 0x000fe400078e005a */
[----:B------:R-:W-:Y:S02]  /*19d0*/  IMAD.MOV.U32 R175, RZ, RZ, R91 ;  /* 0x000000ffffaf7224 */ /* 0x000fe400078e005b */
[----:B------:R-:W-:-:S02]  /*19e0*/  IMAD.MOV.U32 R177, RZ, RZ, R93 ;  /* 0x000000ffffb17224 */ /* 0x000fc400078e005d */
[----:B------:R-:W-:Y:S02]  /*19f0*/  IMAD.MOV.U32 R178, RZ, RZ, R94 ;  /* 0x000000ffffb27224 */ /* 0x000fe400078e005e */
        /* <DEDUP_REMOVED lines=32> */
[----:B---3--:R-:W-:Y:S02]  /*1c00*/  IMAD.MOV.U32 R17, RZ, RZ, R135 ;  /* 0x000000ffff117224 */ /* 0x008fe400078e0087 */
[----:B0-----:R-:W-:Y:S02]  /*1c10*/  IMAD.MOV.U32 R16, RZ, RZ, R136 ;  /* 0x000000ffff107224 */ /* 0x001fe400078e0088 */
        /* <DEDUP_REMOVED lines=9> */
[----:B-1----:R-:W-:Y:S02]  /*1cb0*/  IMAD.MOV.U32 R3, RZ, RZ, R149 ;  /* 0x000000ffff037224 */ /* 0x002fe400078e0095 */
[----:B----4-:R-:W-:Y:S02]  /*1cc0*/  IMAD.MOV.U32 R2, RZ, RZ, R150 ;  /* 0x000000ffff027224 */ /* 0x010fe400078e0096 */
[----:B------:R-:W-:Y:S02]  /*1cd0*/  IMAD.MOV.U32 R0, RZ, RZ, R151 ;  /* 0x000000ffff007224 */ /* 0x000fe400078e0097 */
[----:B--2---:R-:W-:-:S06]  /*1ce0*/  WARPGROUP.ARRIVE ;  /* 0x00000000000079c5 */ /* 0x004fcc0000000000 */
[----:B------:R-:W-:Y:S03]  /*1cf0*/  HGMMA.64x256x16.F32.BF16 R24, gdesc[UR8], RZ, !UPT, gsb0 ;  /* 0x03e00000081879f0 */ /* 0x000fe6000c0018ff */
[----:B------:R-:W-:Y:S02]  /*1d00*/  WARPGROUP.DEPBAR.LE gsb0, 0x0 ;  /* 0x00008000000079c5 */ /* 0x000fe40000010000 */
[----:B------:R-:W-:Y:S04]  /*1d10*/  STL.64 [R1+0x570], R150 ;  /* 0x0005709601007387 */ /* 0x000fe80000100a00 */
        /* <DEDUP_REMOVED lines=20> */
[----:B------:R0:W-:Y:S04]  /*1e60*/  STL.64 [R1+0x4c8], R108 ;  /* 0x0004c86c01007387 */ /* 0x0001e80000100a00 */
[----:B0-----:R-:W2:Y:S04]  /*1e70*/  LDL.LU R108, [R1] ;  /* 0x00000000016c7983 */ /* 0x001ea80000300800 */
[----:B------:R-:W2:Y:S04]  /*1e80*/  LDL.LU R109, [R1+0x4] ;  /* 0x00000400016d7983 */ /* 0x000ea80000300800 */
        /* <DEDUP_REMOVED lines=19> */
[----:B------:R-:W2:Y:S01]  /*1fc0*/  LDL.LU R129, [R1+0x54] ;  /* 0x0000540001817983 */ /* 0x000ea20000300800 */
        /* <DEDUP_REMOVED lines=20> */
[----:B------:R-:W-:Y:S01]  /*2110*/  UIADD3 UR8, UR6, 0x2, URZ ;  /* 0x0000000206087890 */ /* 0x000fe2000fffe03f */
[----:B------:R-:W-:Y:S01]  /*2120*/  IMAD.MOV.U32 R143, RZ, RZ, R222 ;  /* 0x000000ffff8f7224 */ /* 0x000fe200078e00de */
[----:B------:R-:W-:Y:S01]  /*2130*/  UIADD3 UR10, UR7, 0x2, URZ ;  /* 0x00000002070a7890 */ /* 0x000fe2000fffe03f */
[----:B------:R-:W-:Y:S01]  /*2140*/  IMAD.MOV.U32 R144, RZ, RZ, R221 ;  /* 0x000000ffff907224 */ /* 0x000fe200078e00dd */
[----:B------:R-:W-:Y:S01]  /*2150*/  UMOV UR9, 0x40000040 ;  /* 0x4000004000097882 */ /* 0x000fe20000000000 */
[----:B------:R-:W-:Y:S01]  /*2160*/  IMAD.MOV.U32 R146, RZ, RZ, R219 ;  /* 0x000000ffff927224 */ /* 0x000fe200078e00db */
[----:B------:R-:W-:Y:S01]  /*2170*/  UMOV UR11, 0x40000040 ;  /* 0x40000040000b7882 */ /* 0x000fe20000000000 */
        /* <DEDUP_REMOVED lines=22> */
[----:B------:R-:W-:-:S06]  /*22e0*/  IMAD.MOV.U32 R234, RZ, RZ, R2 ;  /* 0x000000ffffea7224 */ /* 0x000fcc00078e0002 */
[----:B--2---:R-:W-:-:S06]  /*22f0*/  WARPGROUP.ARRIVE ;  /* 0x00000000000079c5 */ /* 0x004fcc0000000000 */
[----:B------:R-:W-:Y:S03]  /*2300*/  HGMMA.64x256x16.F32.BF16 R108, gdesc[UR8], R108, gsb0 ;  /* 0x03e00000086c79f0 */ /* 0x000fe6000800186c */
[----:B------:R-:W-:Y:S02]  /*2310*/  WARPGROUP.DEPBAR.LE gsb0, 0x0 ;  /* 0x00008000000079c5 */ /* 0x000fe40000010000 */
[----:B------:R-:W-:Y:S04]  /*2320*/  STL.64 [R1], R108 ;  /* 0x0000006c01007387 */ /* 0x000fe80000100a00 */
        /* <DEDUP_REMOVED lines=63> */
[----:B0-----:R-:W2:Y:S04]  /*2720*/  LDL.LU R160, [R1+0x578] ;  /* 0x0005780001a07983 */ /* 0x001ea80000300800 */
[----:B------:R-:W3:Y:S04]  /*2730*/  LDL.LU.64 R150, [R1+0x570] ;  /* 0x0005700001967983 */ /* 0x000ee80000300a00 */
        /* <DEDUP_REMOVED lines=20> */
[----:B------:R-:W3:Y:S01]  /*2880*/  LDL.LU.64 R108, [R1+0x4c8] ;  /* 0x0004c800016c7983 */ /* 0x000ee20000300a00 */
[----:B------:R-:W-:Y:S01]  /*2890*/  UIADD3 UR8, UR6, 0x402, URZ ;  /* 0x0000040206087890 */ /* 0x000fe2000fffe03f */
[----:B------:R-:W-:Y:S01]  /*28a0*/  UMOV UR9, 0x40000040 ;  /* 0x4000004000097882 */ /* 0x000fe20000000000 */
[----:B---3--:R-:W-:-:S07]  /*28b0*/  WARPGROUP.ARRIVE ;  /* 0x00000000000079c5 */ /* 0x008fce0000000000 */
[----:B------:R-:W-:Y:S03]  /*28c0*/  HGMMA.64x256x16.F32.BF16 R24, gdesc[UR8], R24, gsb0 ;  /* 0x03e00000081879f0 */ /* 0x000fe60008001818 */
        /* <DEDUP_REMOVED lines=65> */
[----:B0-----:R-:W3:Y:S04]  /*2ce0*/  LDL.LU.64 R24, [R1] ;  /* 0x0000000001187983 */ /* 0x001ee80000300a00 */
        /* <DEDUP_REMOVED lines=63> */
[----:B------:R-:W-:-:S02]  /*30e0*/  UIADD3 UR8, UR6, 0x4, URZ ;  /* 0x0000000406087890 */ /* 0x000fc4000fffe03f */
[----:B------:R-:W-:Y:S01]  /*30f0*/  UIADD3 UR10, UR7, 0x4, URZ ;  /* 0x00000004070a7890 */ /* 0x000fe2000fffe03f */
[----:B------:R-:W-:Y:S01]  /*3100*/  UMOV UR9, 0x40000040 ;  /* 0x4000004000097882 */ /* 0x000fe20000000000 */
[----:B------:R-:W-:Y:S01]  /*3110*/  UMOV UR11, 0x40000040 ;  /* 0x40000040000b7882 */ /* 0x000fe20000000000 */
[----:B---3--:R-:W-:-:S06]  /*3120*/  WARPGROUP.ARRIVE ;  /* 0x00000000000079c5 */ /* 0x008fcc0000000000 */
[----:B------:R-:W-:Y:S03]  /*3130*/  HGMMA.64x256x16.F32.BF16 R24, gdesc[UR8], R24, gsb0 ;  /* 0x03e00000081879f0 */ /* 0x000fe60008001818 */
[----:B------:R-:W-:Y:S02]  /*3140*/  WARPGROUP.DEPBAR.LE gsb0, 0x0 ;  /* 0x00008000000079c5 */ /* 0x000fe40000010000 */
[----:B------:R-:W-:Y:S01]  /*3150*/  STL.64 [R1], R24 ;  /* 0x0000001801007387 */ /* 0x000fe20000100a00 */
[----:B------:R-:W-:Y:S01]  /*3160*/  MOV R4, R150 ;  /* 0x0000009600047202 */ /* 0x000fe20000000f00 */
[----:B------:R-:W-:Y:S01]  /*3170*/  IMAD.MOV.U32 R0, RZ, RZ, R151 ;  /* 0x000000ffff007224 */ /* 0x000fe200078e0097 */
[----:B------:R-:W-:Y:S01]  /*3180*/  MOV R9, R145 ;  /* 0x0000009100097202 */ /* 0x000fe20000000f00 */
        /* <DEDUP_REMOVED lines=36> */
[----:B------:R0:W-:Y:S01]  /*33d0*/  STL.64 [R1+0x50], R44 ;  /* 0x0000502c01007387 */ /* 0x0001e20000100a00 */
[----:B------:R-:W-:Y:S01]  /*33e0*/  IMAD.MOV.U32 R210, RZ, RZ, R126 ;  /* 0x000000ffffd27224 */ /* 0x000fe200078e007e */
[----:B------:R-:W-:Y:S01]  /*33f0*/  MOV R179, R95 ;  /* 0x0000005f00b37202 */ /* 0x000fe20000000f00 */
[----:B------:R-:W-:Y:S01]  /*3400*/  IMAD.MOV.U32 R211, RZ, RZ, R127 ;  /* 0x000000ffffd37224 */ /* 0x000fe200078e007f */
[----:B------:R-:W3:Y:S01]  /*3410*/  LDL.LU.64 R150, [R1+0x4c0] ;  /* 0x0004c00001967983 */ /* 0x000ee20000300a00 */
        /* <DEDUP_REMOVED lines=36> */
[----:B------:R-:W-:-:S02]  /*3660*/  IMAD.MOV.U32 R187, RZ, RZ, R103 ;  /* 0x000000ffffbb7224 */ /* 0x000fc400078e0067 */
[----:B------:R-:W-:Y:S01]  /*3670*/  IMAD.MOV.U32 R185, RZ, RZ, R101 ;  /* 0x000000ffffb97224 */ /* 0x000fe200078e0065 */
[----:B------:R-:W3:Y:S01]  /*3680*/  LDL.LU.64 R130, [R1+0x470] ;  /* 0x0004700001827983 */ /* 0x000ee20000300a00 */
[----:B------:R-:W-:Y:S02]  /*3690*/  IMAD.MOV.U32 R182, RZ, RZ, R98 ;  /* 0x000000ffffb67224 */ /* 0x000fe400078e0062 */
[----:B------:R-:W-:Y:S01]  /*36a0*/  IMAD.MOV.U32 R183, RZ, RZ, R99 ;  /* 0x000000ffffb77224 */ /* 0x000fe200078e0063 */
[----:B------:R-:W3:Y:S01]  /*36b0*/  LDL.LU.64 R128, [R1+0x468] ;  /* 0x0004680001807983 */ /* 0x000ee20000300a00 */
[----:B------:R-:W-:Y:S02]  /*36c0*/  IMAD.MOV.U32 R180, RZ, RZ, R96 ;  /* 0x000000ffffb47224 */ /* 0x000fe400078e0060 */
        /* <DEDUP_REMOVED lines=82> */
[----:B0-----:R-:W3:Y:S04]  /*3bf0*/  LDL.LU.64 R44, [R1+0x318] ;  /* 0x00031800012c7983 */ /* 0x001ee80000300a00 */
        /* <DEDUP_REMOVED lines=11> */
[----:B------:R-:W-:-:S02]  /*3cb0*/  UMOV UR9, 0x40000040 ;  /* 0x4000004000097882 */ /* 0x000fc40000000000 */
[----:B--2---:R-:W-:Y:S01]  /*3cc0*/  STL [R1+0x2b8], R160 ;  /* 0x0002b8a001007387 */ /* 0x004fe20000100800 */
[----:B---3--:R-:W-:-:S06]  /*3cd0*/  WARPGROUP.ARRIVE ;  /* 0x00000000000079c5 */ /* 0x008fcc0000000000 */
        /* <DEDUP_REMOVED lines=55> */
[----:B------:R-:W-:-:S02]  /*4050*/  IMAD.MOV.U32 R139, RZ, RZ, R229 ;  /* 0x000000ffff8b7224 */ /* 0x000fc400078e00e5 */
[----:B------:R-:W-:Y:S02]  /*4060*/  IMAD.MOV.U32 R140, RZ, RZ, R228 ;  /* 0x000000ffff8c7224 */ /* 0x000fe400078e00e4 */
[----:B------:R-:W-:Y:S02]  /*4070*/  IMAD.MOV.U32 R141, RZ, RZ, R227 ;  /* 0x000000ffff8d7224 */ /* 0x000fe400078e00e3 */
[----:B------:R-:W-:Y:S01]  /*4080*/  IMAD.MOV.U32 R142, RZ, RZ, R226 ;  /* 0x000000ffff8e7224 */ /* 0x000fe200078e00e2 */
[----:B------:R-:W-:Y:S01]  /*4090*/  MOV R226, R12 ;  /* 0x0000000c00e27202 */ /* 0x000fe20000000f00 */
[----:B------:R-:W-:Y:S02]  /*40a0*/  IMAD.MOV.U32 R144, RZ, RZ, R224 ;  /* 0x000000ffff907224 */ /* 0x000fe400078e00e0 */
[----:B------:R-:W-:Y:S02]  /*40b0*/  IMAD.MOV.U32 R145, RZ, RZ, R223 ;  /* 0x000000ffff917224 */ /* 0x000fe400078e00df */
[----:B------:R-:W-:-:S02]  /*40c0*/  IMAD.MOV.U32 R146, RZ, RZ, R222 ;  /* 0x000000ffff927224 */ /* 0x000fc400078e00de */
[----:B------:R-:W-:Y:S01]  /*40d0*/  IMAD.MOV.U32 R147, RZ, RZ, R221 ;  /* 0x000000ffff937224 */ /* 0x000fe200078e00dd */
[----:B------:R-:W-:Y:S01]  /*40e0*/  MOV R221, R18 ;  /* 0x0000001200dd7202 */ /* 0x000fe20000000f00 */
[----:B------:R-:W-:Y:S02]  /*40f0*/  IMAD.MOV.U32 R149, RZ, RZ, R219 ;  /* 0x000000ffff957224 */ /* 0x000fe400078e00db */
[----:B------:R-:W-:Y:S02]  /*4100*/  IMAD.MOV.U32 R150, RZ, RZ, R218 ;  /* 0x000000ffff967224 */ /* 0x000fe400078e00da */
[----:B------:R-:W-:Y:S02]  /*4110*/  IMAD.MOV.U32 R151, RZ, RZ, R217 ;  /* 0x000000ffff977224 */ /* 0x000fe400078e00d9 */
[----:B------:R-:W-:Y:S01]  /*4120*/  IMAD.MOV.U32 R160, RZ, RZ, R216 ;  /* 0x000000ffffa07224 */ /* 0x000fe200078e00d8 */
[----:B------:R-:W-:Y:S01]  /*4130*/  MOV R216, R23 ;  /* 0x0000001700d87202 */ /* 0x000fe20000000f00 */
[----:B------:R-:W-:-:S02]  /*4140*/  IMAD.MOV.U32 R130, RZ, RZ, R16 ;  /* 0x000000ffff827224 */ /* 0x000fc400078e0010 */
        /* <DEDUP_REMOVED lines=8> */
[----:B------:R-:W-:Y:S01]  /*41d0*/  IMAD.MOV.U32 R219, RZ, RZ, R20 ;  /* 0x000000ffffdb7224 */ /* 0x000fe200078e0014 */
[----:B------:R0:W5:Y:S01]  /*41e0*/  LDL.LU R16, [R1+0x2c4] ;  /* 0x0002c40001107983 */ /* 0x0001620000300800 */
[----:B------:R-:W-:-:S02]  /*41f0*/  IMAD.MOV.U32 R220, RZ, RZ, R19 ;  /* 0x000000ffffdc7224 */ /* 0x000fc400078e0013 */
[----:B------:R-:W-:Y:S01]  /*4200*/  IMAD.MOV.U32 R222, RZ, RZ, R17 ;  /* 0x000000ffffde7224 */ /* 0x000fe200078e0011 */
[----:B------:R0:W5:Y:S01]  /*4210*/  LDL.LU R3, [R1+0x2c0] ;  /* 0x0002c00001037983 */ /* 0x0001620000300800 */
[----:B------:R-:W-:Y:S02]  /*4220*/  IMAD.MOV.U32 R223, RZ, RZ, R15 ;  /* 0x000000ffffdf7224 */ /* 0x000fe400078e000f */
[----:B------:R-:W-:Y:S01]  /*4230*/  IMAD.MOV.U32 R224, RZ, RZ, R14 ;  /* 0x000000ffffe07224 */ /* 0x000fe200078e000e */
[----:B------:R0:W5:Y:S01]  /*4240*/  LDL.LU R2, [R1+0x2bc] ;  /* 0x0002bc0001027983 */ /* 0x0001620000300800 */
        /* <DEDUP_REMOVED lines=76> */
[----:B-1----:R0:W5:Y:S04]  /*4710*/  LDL.LU R160, [R1+0x2b8] ;  /* 0x0002b80001a07983 */ /* 0x0021680000300800 */
[----:B------:R-:W2:Y:S04]  /*4720*/  LDL.LU.64 R150, [R1+0x2b0] ;  /* 0x0002b00001967983 */ /* 0x000ea80000300a00 */
        /* <DEDUP_REMOVED lines=20> */
[----:B------:R-:W2:Y:S01]  /*4870*/  LDL.LU.64 R108, [R1+0x208] ;  /* 0x00020800016c7983 */ /* 0x000ea20000300a00 */
[----:B------:R-:W-:Y:S01]  /*4880*/  UIADD3 UR8, UR6, 0x406, URZ ;  /* 0x0000040606087890 */ /* 0x000fe2000fffe03f */
[----:B------:R-:W-:Y:S01]  /*4890*/  UMOV UR9, 0x40000040 ;  /* 0x4000004000097882 */ /* 0x000fe20000000000 */
[----:B--2---:R-:W-:-:S07]  /*48a0*/  WARPGROUP.ARRIVE ;  /* 0x00000000000079c5 */ /* 0x004fce0000000000 */
[----:B------:R-:W-:Y:S03]  /*48b0*/  HGMMA.64x256x16.F32.BF16 R24, gdesc[UR8], R24, gsb0 ;  /* 0x03e00000081879f0 */ /* 0x000fe60008001818 */
[----:B------:R-:W-:Y:S02]  /*48c0*/  WARPGROUP.DEPBAR.LE gsb0, 0x0 ;  /* 0x00008000000079c5 */ /* 0x000fe40000010000 */
[----:B0-----:R-:W-:Y:S05]  /*48d0*/  @!P1 BRA `(.L_x_18) ;  /* 0x0000004000b49947 */ /* 0x001fea0003800000 */
[----:B------:R-:W-:-:S04]  /*48e0*/  UIADD3 UR6, UR39, 0x1, URZ ;  /* 0x0000000127067890 */ /* 0x000fc8000fffe03f */
[----:B------:R-:W-:-:S04]  /*48f0*/  UISETP.NE.AND UP0, UPT, UR6, 0x2, UPT ;  /* 0x000000020600788c */ /* 0x000fc8000bf05270 */
[----:B------:R-:W-:Y:S02]  /*4900*/  USEL UR7, URZ, 0x1, UP0 ;  /* 0x000000013f077887 */ /* 0x000fe40008000000 */
[----:B------:R-:W-:Y:S02]  /*4910*/  USEL UR6, UR6, URZ, UP0 ;  /* 0x0000003f06067287 */ /* 0x000fe40008000000 */
[----:B------:R-:W-:-:S06]  /*4920*/  ULOP3.LUT UR7, UR38, UR7, URZ, 0x3c, !UPT ;  /* 0x0000000726077292 */ /* 0x000fcc000f8e3c3f */
[----:B------:R-:W-:Y:S01]  /*4930*/  MOV R0, UR7 ;  /* 0x0000000700007c02 */ /* 0x000fe20008000f00 */
[----:B------:R-:W-:-:S06]  /*4940*/  UMOV UR7, UR39 ;  /* 0x0000002700077c82 */ /* 0x000fcc0008000000 */
.L_x_25:
[----:B------:R-:W-:Y:S05]  /*4950*/  @!P0 BRA `(.L_x_19) ;  /* 0x0000000000048947 */ /* 0x000fea0003800000 */
[----:B------:R-:W-:Y:S01]  /*4960*/  BPT.TRAP 0x1 ;  /* 0x000000040000795c */ /* 0x000fe20000300000 */
.L_x_19:
[----:B------:R-:W0:Y:S01]  /*4970*/  S2UR UR8, SR_CgaCtaId ;  /* 0x00000000000879c3 */ /* 0x000e220000008800 */
[----:B------:R-:W-:Y:S01]  /*4980*/  UMOV UR12, 0x400 ;  /* 0x00000400000c7882 */ /* 0x000fe20000000000 */
[----:B------:R-:W-:Y:S01]  /*4990*/  SHF.L.U32 R4, R0, 0x1f, RZ ;  /* 0x0000001f00047819 */ /* 0x000fe200000006ff */
[----:B0-----:R-:W-:-:S04]  /*49a0*/  ULEA UR12, UR8, UR12, 0x18 ;  /* 0x0000000c080c7291 */ /* 0x001fc8000f8ec03f */
[----:B------:R-:W-:-:S09]  /*49b0*/  ULEA UR8, UR6, UR12, 0x3 ;  /* 0x0000000c06087291 */ /* 0x000fd2000f8e183f */
[----:B------:R0:W1:Y:S01]  /*49c0*/  SYNCS.PHASECHK.TRANS64.TRYWAIT P1, [UR8], R4 ;  /* 0x00000004ff0075a7 */ /* 0x0000620008020148 */
[----:B------:R-:W-:Y:S05]  /*49d0*/  @!P0 BRA `(.L_x_20) ;  /* 0x0000000000048947 */ /* 0x000fea0003800000 */
[----:B------:R-:W-:Y:S01]  /*49e0*/  BPT.TRAP 0x1 ;  /* 0x000000040000795c */ /* 0x000fe20000300000 */
.L_x_20:
[----:B-1----:R-:W-:Y:S05]  /*49f0*/  @P1 BRA `(.L_x_21) ;  /* 0x0000000000081947 */ /* 0x002fea0003800000 */
[----:B------:R-:W1:Y:S02]  /*4a00*/  SYNCS.PHASECHK.TRANS64.TRYWAIT P1, [UR8], R4 ;  /* 0x00000004ff0075a7 */ /* 0x000e640008020148 */
[----:B-1----:R-:W-:Y:S05]  /*4a10*/  @!P1 BRA `(.L_x_22) ;  /* 0x0000016800f09947 */ /* 0x002fea0003800000 */
.L_x_21:
        /* <DEDUP_REMOVED lines=64> */
[----:B--2---:R-:W2:Y:S04]  /*4e20*/  LDL.LU.64 R24, [R1] ;  /* 0x0000000001187983 */ /* 0x004ea80000300a00 */
        /* <DEDUP_REMOVED lines=63> */
[----:B------:R-:W-:-:S02]  /*5220*/  ULEA UR13, UR6, UR4, 0xb ;  /* 0x00000004060d7291 */ /* 0x000fc4000f8e583f */
[----:B------:R-:W-:Y:S01]  /*5230*/  ULEA UR14, UR6, UR5, 0xb ;  /* 0x00000005060e7291 */ /* 0x000fe2000f8e583f */
[----:B-----5:R-:W-:Y:S01]  /*5240*/  STL [R1+0x2c8], R16 ;  /* 0x0002c81001007387 */ /* 0x020fe20000100800 */
[----:B------:R-:W-:Y:S01]  /*5250*/  UMOV UR9, 0x40000040 ;  /* 0x4000004000097882 */ /* 0x000fe20000000000 */
[----:B------:R-:W-:Y:S02]  /*5260*/  UMOV UR11, 0x40000040 ;  /* 0x40000040000b7882 */ /* 0x000fe40000000000 */
[----:B------:R-:W-:Y:S01]  /*5270*/  UMOV UR8, UR13 ;  /* 0x0000000d00087c82 */ /* 0x000fe20008000000 */
[----:B------:R-:W-:Y:S01]  /*5280*/  STL [R1+0x2c4], R3 ;  /* 0x0002c40301007387 */ /* 0x000fe20000100800 */
[----:B------:R-:W-:-:S03]  /*5290*/  UMOV UR10, UR14 ;  /* 0x0000000e000a7c82 */ /* 0x000fc60008000000 */
[----:B------:R3:W-:Y:S04]  /*52a0*/  STL [R1+0x2c0], R2 ;  /* 0x0002c00201007387 */ /* 0x0007e80000100800 */
[----:B------:R4:W-:Y:S01]  /*52b0*/  STL [R1+0x2bc], R0 ;  /* 0x0002bc0001007387 */ /* 0x0009e20000100800 */
[----:B--2---:R-:W-:-:S06]  /*52c0*/  WARPGROUP.ARRIVE ;  /* 0x00000000000079c5 */ /* 0x004fcc0000000000 */
[----:B------:R-:W-:Y:S03]  /*52d0*/  HGMMA.64x256x16.F32.BF16 R24, gdesc[UR8], R24, gsb0 ;  /* 0x03e00000081879f0 */ /* 0x000fe60008001818 */
[----:B------:R-:W-:Y:S02]  /*52e0*/  WARPGROUP.DEPBAR.LE gsb0, 0x0 ;  /* 0x00008000000079c5 */ /* 0x000fe40000010000 */
[----:B------:R-:W-:Y:S01]  /*52f0*/  STL.64 [R1], R24 ;  /* 0x0000001801007387 */ /* 0x000fe20000100a00 */
[----:B---3--:R-:W-:Y:S01]  /*5300*/  IMAD.MOV.U32 R2, RZ, RZ, R150 ;  /* 0x000000ffff027224 */ /* 0x008fe200078e0096 */
[----:B----4-:R-:W-:Y:S01]  /*5310*/  MOV R0, R151 ;  /* 0x0000009700007202 */ /* 0x010fe20000000f00 */
[----:B01----:R-:W-:Y:S01]  /*5320*/  IMAD.MOV.U32 R4, RZ, RZ, R148 ;  /* 0x000000ffff047224 */ /* 0x003fe200078e0094 */
        /* <DEDUP_REMOVED lines=40> */
[----:B------:R-:W2:Y:S01]  /*55b0*/  LDL.LU.64 R150, [R1+0x780] ;  /* 0x0007800001967983 */ /* 0x000ea20000300a00 */
        /* <DEDUP_REMOVED lines=60> */
[----:B------:R-:W-:-:S02]  /*5980*/  IMAD.MOV.U32 R164, RZ, RZ, R80 ;  /* 0x000000ffffa47224 */ /* 0x000fc400078e0050 */
[----:B------:R-:W-:Y:S01]  /*5990*/  IMAD.MOV.U32 R165, RZ, RZ, R81 ;  /* 0x000000ffffa57224 */ /* 0x000fe200078e0051 */
[----:B------:R-:W2:Y:S01]  /*59a0*/  LDL.LU.64 R118, [R1+0x700] ;  /* 0x0007000001767983 */ /* 0x000ea20000300a00 */
[----:B------:R-:W-:Y:S02]  /*59b0*/  IMAD.MOV.U32 R162, RZ, RZ, R78 ;  /* 0x000000ffffa27224 */ /* 0x000fe400078e004e */
[----:B------:R-:W-:Y:S01]  /*59c0*/  IMAD.MOV.U32 R213, RZ, RZ, R76 ;  /* 0x000000ffffd57224 */ /* 0x000fe200078e004c */
[----:B------:R-:W2:Y:S01]  /*59d0*/  LDL.LU.64 R116, [R1+0x6f8] ;  /* 0x0006f80001747983 */ /* 0x000ea20000300a00 */
[----:B------:R-:W-:Y:S02]  /*59e0*/  IMAD.MOV.U32 R161, RZ, RZ, R77 ;  /* 0x000000ffffa17224 */ /* 0x000fe400078e004d */
        /* <DEDUP_REMOVED lines=58> */
[----:B0-----:R-:W2:Y:S04]  /*5d90*/  LDL.LU.64 R44, [R1+0x5d8] ;  /* 0x0005d800012c7983 */ /* 0x001ea80000300a00 */
        /* <DEDUP_REMOVED lines=11> */
[----:B------:R-:W-:-:S02]  /*5e50*/  UMOV UR9, 0x40000040 ;  /* 0x4000004000097882 */ /* 0x000fc40000000000 */
[----:B------:R-:W-:Y:S01]  /*5e60*/  STL [R1+0x580], R160 ;  /* 0x000580a001007387 */ /* 0x000fe20000100800 */
[----:B--2---:R-:W-:-:S06]  /*5e70*/  WARPGROUP.ARRIVE ;  /* 0x00000000000079c5 */ /* 0x004fcc0000000000 */
        /* <DEDUP_REMOVED lines=61> */
[----:B------:R-:W-:Y:S01]  /*6250*/  IMAD.MOV.U32 R140, RZ, RZ, R225 ;  /* 0x000000ffff8c7224 */ /* 0x000fe200078e00e1 */
[----:B------:R-:W-:Y:S01]  /*6260*/  MOV R225, R11 ;  /* 0x0000000b00e17202 */ /* 0x000fe20000000f00 */
[----:B------:R-:W-:Y:S02]  /*6270*/  IMAD.MOV.U32 R142, RZ, RZ, R223 ;  /* 0x000000ffff8e7224 */ /* 0x000fe400078e00df */
[----:B------:R-:W-:Y:S02]  /*6280*/  IMAD.MOV.U32 R143, RZ, RZ, R222 ;  /* 0x000000ffff8f7224 */ /* 0x000fe400078e00de */
[----:B------:R-:W-:Y:S01]  /*6290*/  IMAD.MOV.U32 R144, RZ, RZ, R221 ;  /* 0x000000ffff907224 */ /* 0x000fe200078e00dd */
[----:B------:R-:W-:Y:S01]  /*62a0*/  MOV R221, R15 ;  /* 0x0000000f00dd7202 */ /* 0x000fe20000000f00 */
[----:B------:R-:W-:Y:S02]  /*62b0*/  IMAD.MOV.U32 R146, RZ, RZ, R219 ;  /* 0x000000ffff927224 */ /* 0x000fe400078e00db */
        /* <DEDUP_REMOVED lines=23> */
[----:B------:R-:W-:Y:S01]  /*6430*/  IMAD.MOV.U32 R235, RZ, RZ, R0 ;  /* 0x000000ffffeb7224 */ /* 0x000fe200078e0000 */
[----:B------:R-:W-:Y:S02]  /*6440*/  UIADD3 UR8, UR13, 0x2, URZ ;  /* 0x000000020d087890 */ /* 0x000fe4000fffe03f */
[----:B------:R-:W-:Y:S01]  /*6450*/  UIADD3 UR10, UR14, 0x2, URZ ;  /* 0x000000020e0a7890 */ /* 0x000fe2000fffe03f */
[----:B------:R-:W-:Y:S01]  /*6460*/  UMOV UR9, 0x40000040 ;  /* 0x4000004000097882 */ /* 0x000fe20000000000 */
[----:B------:R-:W-:Y:S01]  /*6470*/  UMOV UR11, 0x40000040 ;  /* 0x40000040000b7882 */ /* 0x000fe20000000000 */
        /* <DEDUP_REMOVED lines=236> */
[----:B------:R-:W-:Y:S01]  /*7340*/  STL.64 [R1+0x30], R36 ;  /* 0x0000302401007387 */ /* 0x000fe20000100a00 */
[----:B------:R-:W-:-:S03]  /*7350*/  IMAD.MOV.U32 R5, RZ, RZ, R150 ;  /* 0x000000ffff057224 */ /* 0x000fc600078e0096 */
[----:B------:R-:W-:Y:S01]  /*7360*/  STL.64 [R1+0x38], R38 ;  /* 0x0000382601007387 */ /* 0x000fe20000100a00 */
[----:B------:R-:W-:-:S03]  /*7370*/  MOV R4, R151 ;  /* 0x0000009700047202 */ /* 0x000fc60000000f00 */
[----:B------:R-:W-:Y:S01]  /*7380*/  STL.64 [R1+0x40], R40 ;  /* 0x0000402801007387 */ /* 0x000fe20000100a00 */
[----:B------:R-:W-:-:S03]  /*7390*/  IMAD.MOV.U32 R7, RZ, RZ, R148 ;  /* 0x000000ffff077224 */ /* 0x000fc600078e0094 */
[----:B------:R-:W-:Y:S01]  /*73a0*/  STL.64 [R1+0x48], R42 ;  /* 0x0000482a01007387 */ /* 0x000fe20000100a00 */
[----:B------:R-:W-:Y:S01]  /*73b0*/  IMAD.MOV.U32 R6, RZ, RZ, R149 ;  /* 0x000000ffff067224 */ /* 0x000fe200078e0095 */
[----:B------:R-:W-:Y:S02]  /*73c0*/  MOV R8, R147 ;  /* 0x0000009300087202 */ /* 0x000fe40000000f00 */
[----:B------:R0:W-:Y:S01]  /*73d0*/  STL.64 [R1+0x50], R44 ;  /* 0x0000502c01007387 */ /* 0x0001e20000100a00 */
[----:B------:R-:W-:-:S03]  /*73e0*/  IMAD.MOV.U32 R9, RZ, RZ, R146 ;  /* 0x000000ffff097224 */ /* 0x000fc600078e0092 */
[----:B------:R-:W3:Y:S01]  /*73f0*/  LDL.LU.64 R150, [R1+0x4c8] ;  /* 0x0004c80001967983 */ /* 0x000ee20000300a00 */
[----:B------:R-:W-:Y:S01]  /*7400*/  IMAD.MOV.U32 R11, RZ, RZ, R144 ;  /* 0x000000ffff0b7224 */ /* 0x000fe200078e0090 */
[----:B------:R-:W-:Y:S01]  /*7410*/  MOV R12, R143 ;  /* 0x0000008f000c7202 */ /* 0x000fe20000000f00 */
[----:B------:R-:W-:Y:S01]  /*7420*/  IMAD.MOV.U32 R10, RZ, RZ, R145 ;  /* 0x000000ffff0a7224 */ /* 0x000fe200078e0091 */
[----:B------:R-:W3:Y:S01]  /*7430*/  LDL.LU.64 R148, [R1+0x4c0] ;  /* 0x0004c00001947983 */ /* 0x000ee20000300a00 */
        /* <DEDUP_REMOVED lines=252> */
[----:B------:R-:W-:Y:S01]  /*8400*/  IMAD.MOV.U32 R228, RZ, RZ, R11 ;  /* 0x000000ffffe47224 */ /* 0x000fe200078e000b */
[----:B------:R0:W5:Y:S01]  /*8410*/  LDL.LU R0, [R1+0x2bc] ;  /* 0x0002bc0001007983 */ /* 0x0001620000300800 */
        /* <DEDUP_REMOVED lines=101> */
[----:B------:R-:W-:Y:S01]  /*8a70*/  BPT.TRAP 0x1 ;  /* 0x000000040000795c */ /* 0x000fe20000300000 */
.L_x_23:
[----:B------:R-:W-:Y:S02]  /*8a80*/  UISETP.GT.U32.AND UP0, UPT, UR40, 0x1, UPT ;  /* 0x000000012800788c */ /* 0x000fe4000bf04070 */
[----:B------:R-:W-:-:S04]  /*8a90*/  ULEA UR12, UR7, UR12, 0x3 ;  /* 0x0000000c070c7291 */ /* 0x000fc8000f8e183f */
[----:B------:R-:W-:Y:S01]  /*8aa0*/  UIADD3 UR12, UR12, 0x10, URZ ;  /* 0x000000100c0c7890 */ /* 0x000fe2000fffe03f */
[----:B------:R-:W-:-:S03]  /*8ab0*/  PLOP3.LUT P1, PT, PT, PT, UP0, 0x80, 0x0 ;  /* 0x000000000000781c */ /* 0x000fc60003f2f008 */
[----:B------:R-:W-:-:S09]  /*8ac0*/  UPRMT UR12, URZ, 0x654, UR12 ;  /* 0x000006543f0c7896 */ /* 0x000fd2000800000c */
[----:B------:R-:W-:Y:S01]  /*8ad0*/  SYNCS.ARRIVE.TRANS64.RED.A1T0 RZ, [UR12], RZ ;  /* 0x000000ffffff79a7 */ /* 0x000fe2000810040c */
[----:B------:R-:W-:Y:S05]  /*8ae0*/  @P1 BRA `(.L_x_24) ;  /* 0x0000000000041947 */ /* 0x000fea0003800000 */
[----:B------:R-:W-:Y:S01]  /*8af0*/  BPT.TRAP 0x1 ;  /* 0x000000040000795c */ /* 0x000fe20000300000 */
.L_x_24:
[----:B------:R-:W-:Y:S01]  /*8b00*/  UIADD3 UR6, UR6, 0x1, URZ ;  /* 0x0000000106067890 */ /* 0x000fe2000fffe03f */
[C---:B-----5:R-:W-:Y:S01]  /*8b10*/  ISETP.GT.AND P1, PT, R3.reuse, 0x1, PT ;  /* 0x000000010300780c */ /* 0x060fe20003f24270 */
[----:B------:R-:W-:Y:S01]  /*8b20*/  UIADD3 UR7, UR7, 0x1, URZ ;  /* 0x0000000107077890 */ /* 0x000fe2000fffe03f */
[----:B------:R-:W-:Y:S01]  /*8b30*/  VIADD R3, R3, 0xffffffff ;  /* 0xffffffff03037836 */ /* 0x000fe20000000000 */
[----:B------:R-:W-:Y:S02]  /*8b40*/  UISETP.NE.AND UP0, UPT, UR6, 0x2, UPT ;  /* 0x000000020600788c */ /* 0x000fe4000bf05270 */
[----:B------:R-:W-:Y:S02]  /*8b50*/  UISETP.NE.AND UP1, UPT, UR7, 0x2, UPT ;  /* 0x000000020700788c */ /* 0x000fe4000bf25270 */
[----:B------:R-:W-:Y:S02]  /*8b60*/  USEL UR8, URZ, 0x1, UP0 ;  /* 0x000000013f087887 */ /* 0x000fe40008000000 */
[----:B------:R-:W-:-:S02]  /*8b70*/  USEL UR6, UR6, URZ, UP0 ;  /* 0x0000003f06067287 */ /* 0x000fc40008000000 */
[----:B------:R-:W-:Y:S02]  /*8b80*/  USEL UR7, UR7, URZ, UP1 ;  /* 0x0000003f07077287 */ /* 0x000fe40008800000 */
[----:B------:R-:W-:Y:S01]  /*8b90*/  LOP3.LUT R0, R0, UR8, RZ, 0x3c, !PT ;  /* 0x0000000800007c12 */ /* 0x000fe2000f8e3cff */
[----:B------:R-:W-:Y:S09]  /*8ba0*/  @P1 BRA `(.L_x_25) ;  /* 0xffffffbc00681947 */ /* 0x000ff2000383ffff */
.L_x_18:
[----:B------:R-:W0:Y:S02]  /*8bb0*/  LDC R0, c[0x0][0x28c] ;  /* 0x0000a300ff007b82 */ /* 0x000e240000000800 */
[----:B0-----:R-:W-:-:S13]  /*8bc0*/  ISETP.GE.AND P1, PT, R0, 0x1, PT ;  /* 0x000000010000780c */ /* 0x001fda0003f26270 */
[----:B------:R-:W-:Y:S05]  /*8bd0*/  @!P1 BRA `(.L_x_26) ;  /* 0x0000000000449947 */ /* 0x000fea0003800000 */
[----:B------:R-:W-:Y:S05]  /*8be0*/  @!P0 BRA `(.L_x_27) ;  /* 0x0000000000048947 */ /* 0x000fea0003800000 */
[----:B------:R-:W-:Y:S01]  /*8bf0*/  BPT.TRAP 0x1 ;  /* 0x000000040000795c */ /* 0x000fe20000300000 */
.L_x_27:
[----:B------:R-:W0:Y:S01]  /*8c00*/  S2UR UR6, SR_CgaCtaId ;  /* 0x00000000000679c3 */ /* 0x000e220000008800 */
[----:B------:R-:W-:Y:S01]  /*8c10*/  UISETP.LT.AND UP0, UPT, UR44, 0x1, UPT ;  /* 0x000000012c00788c */ /* 0x000fe2000bf01270 */
[----:B------:R-:W-:-:S03]  /*8c20*/  UMOV UR5, 0x400 ;  /* 0x0000040000057882 */ /* 0x000fc60000000000 */
[----:B------:R-:W-:Y:S02]  /*8c30*/  USEL UR4, UR44, 0x1, UP0 ;  /* 0x000000012c047887 */ /* 0x000fe40008000000 */
[----:B------:R-:W-:Y:S02]  /*8c40*/  UISETP.GT.U32.AND UP0, UPT, UR40, 0x1, UPT ;  /* 0x000000012800788c */ /* 0x000fe4000bf04070 */
[----:B------:R-:W-:-:S04]  /*8c50*/  UIADD3 UR4, UR39, UR44, -UR4 ;  /* 0x0000002c27047290 */ /* 0x000fc8000fffe804 */
[----:B------:R-:W-:Y:S01]  /*8c60*/  USHF.L.U32 UR4, UR4, 0x3, URZ ;  /* 0x0000000304047899 */ /* 0x000fe2000800063f */
[----:B------:R-:W-:-:S03]  /*8c70*/  PLOP3.LUT P0, PT, PT, PT, UP0, 0x80, 0x0 ;  /* 0x000000000000781c */ /* 0x000fc60003f0f008 */
[----:B------:R-:W-:Y:S02]  /*8c80*/  ULOP3.LUT UR4, UR4, 0x8, URZ, 0xc0, !UPT ;  /* 0x0000000804047892 */ /* 0x000fe4000f8ec03f */
[----:B0-----:R-:W-:-:S04]  /*8c90*/  ULEA UR5, UR6, UR5, 0x18 ;  /* 0x0000000506057291 */ /* 0x001fc8000f8ec03f */
[----:B------:R-:W-:-:S04]  /*8ca0*/  UIADD3 UR4, UR5, 0x10, UR4 ;  /* 0x0000001005047890 */ /* 0x000fc8000fffe004 */
[----:B------:R-:W-:-:S09]  /*8cb0*/  UPRMT UR4, URZ, 0x654, UR4 ;  /* 0x000006543f047896 */ /* 0x000fd20008000004 */
[----:B------:R-:W-:Y:S01]  /*8cc0*/  SYNCS.ARRIVE.TRANS64.RED.A1T0 RZ, [UR4], RZ ;  /* 0x000000ffffff79a7 */ /* 0x000fe20008100404 */
[----:B------:R-:W-:Y:S05]  /*8cd0*/  @P0 BRA `(.L_x_26) ;  /* 0x0000000000040947 */ /* 0x000fea0003800000 */
[----:B------:R-:W-:Y:S01]  /*8ce0*/  BPT.TRAP 0x1 ;  /* 0x000000040000795c */ /* 0x000fe20000300000 */
.L_x_26:
[----:B------:R-:W0:Y:S01]  /*8cf0*/  S2R R8, SR_TID.X ;  /* 0x0000000000087919 */ /* 0x000e220000002100 */
[----:B------:R-:W-:Y:S01]  /*8d00*/  IMAD.MOV.U32 R19, RZ, RZ, 0x6540 ;  /* 0x00006540ff137424 */ /* 0x000fe200078e00ff */
[----:B------:R-:W-:Y:S01]  /*8d10*/  USHF.R.S32.HI UR10, URZ, 0x1f, UR43 ;  /* 0x0000001f3f0a7899 */ /* 0x000fe2000801142b */
[----:B-----5:R-:W-:Y:S01]  /*8d20*/  LOP3.LUT R4, R160, 0x1, RZ, 0xc0, !PT ;  /* 0x00000001a0047812 */ /* 0x020fe200078ec0ff */
[----:B------:R-:W-:Y:S01]  /*8d30*/  ULDC.64 UR8, c[0x0][0x5d0] ;  /* 0x0001740000087ab9 */ /* 0x000fe20000000a00 */
[----:B------:R-:W-:Y:S01]  /*8d40*/  UIADD3 UR39, UR44, UR39, URZ ;  /* 0x000000272c277290 */ /* 0x000fe2000fffe03f */
[----:B------:R-:W-:Y:S01]  /*8d50*/  IMAD.U32 R6, RZ, RZ, UR8 ;  /* 0x00000008ff067e24 */ /* 0x000fe2000f8e00ff */
[----:B------:R-:W-:Y:S01]  /*8d60*/  UIMAD UR4, UR10, UR8, URZ ;  /* 0x000000080a0472a4 */ /* 0x000fe2000f8e023f */
[----:B------:R-:W-:Y:S01]  /*8d70*/  SHF.L.U32 R3, R4, 0x6, RZ ;  /* 0x0000000604037819 */ /* 0x000fe200000006ff */
[----:B------:R-:W-:Y:S02]  /*8d80*/  UIMAD.WIDE UR6, UR41, 0x100, URZ ;  /* 0x00000100290678a5 */ /* 0x000fe4000f8e023f */
[----:B------:R-:W-:Y:S01]  /*8d90*/  UIMAD UR4, UR43, UR9, UR4 ;  /* 0x000000092b0472a4 */ /* 0x000fe2000f8e0204 */
[----:B------:R-:W-:Y:S01]  /*8da0*/  ULDC UR8, c[0x0][0x288] ;  /* 0x0000a20000087ab9 */ /* 0x000fe20000000800 */
[----:B------:R-:W-:Y:S01]  /*8db0*/  USHF.L.U32 UR41, UR41, 0x8, URZ ;  /* 0x0000000829297899 */ /* 0x000fe2000800063f */
[----:B------:R-:W-:Y:S01]  /*8dc0*/  ULDC UR5, c[0x0][0x284] ;  /* 0x0000a10000057ab9 */ /* 0x000fe20000000800 */
[----:B------:R-:W-:Y:S01]  /*8dd0*/  UISETP.GT.U32.AND UP0, UPT, UR39, 0x1, UPT ;  /* 0x000000012700788c */ /* 0x000fe2000bf04070 */
[----:B------:R-:W-:-:S03]  /*8de0*/  IMAD.U32 R17, RZ, RZ, UR5 ;  /* 0x00000005ff117e24 */ /* 0x000fc6000f8e00ff */
[----:B------:R-:W-:Y:S01]  /*8df0*/  UISETP.LT.U32.AND UP0, UPT, UR44, 0x2, UP0 ;  /* 0x000000022c00788c */ /* 0x000fe20008701070 */
[C---:B0-----:R-:W-:Y:S01]  /*8e00*/  IMAD.SHL.U32 R18, R8.reuse, 0x2, RZ ;  /* 0x0000000208127824 */ /* 0x041fe200078e00ff */
[----:B------:R-:W-:Y:S02]  /*8e10*/  SHF.R.U32.HI R0, RZ, 0x2, R8 ;  /* 0x00000002ff007819 */ /* 0x000fe40000011608 */
[----:B------:R-:W-:Y:S02]  /*8e20*/  LOP3.LUT R5, R8, 0x60, RZ, 0xc0, !PT ;  /* 0x0000006008057812 */ /* 0x000fe400078ec0ff */
[----:B------:R-:W-:Y:S02]  /*8e30*/  LOP3.LUT R18, R18, 0x6, RZ, 0xc0, !PT ;  /* 0x0000000612127812 */ /* 0x000fe400078ec0ff */
[----:B------:R-:W-:Y:S02]  /*8e40*/  LOP3.LUT R0, R0, 0x7, RZ, 0xc0, !PT ;  /* 0x0000000700007812 */ /* 0x000fe400078ec0ff */
[----:B------:R-:W-:Y:S01]  /*8e50*/  PRMT R18, R18, R19, UR42 ;  /* 0x0000002a12127e16 */ /* 0x000fe20008000013 */
[----:B------:R-:W-:Y:S01]  /*8e60*/  USHF.L.U32 UR42, UR42, 0x8, URZ ;  /* 0x000000082a2a7899 */ /* 0x000fe2000800063f */
[----:B------:R-:W-:-:S02]  /*8e70*/  SHF.R.U32.HI R5, RZ, 0x1, R5 ;  /* 0x00000001ff057819 */ /* 0x000fc40000011605 */
[----:B------:R-:W-:Y:S01]  /*8e80*/  SHF.R.S32.HI R19, RZ, 0x1f, R18 ;  /* 0x0000001fff137819 */ /* 0x000fe20000011412 */
[----:B------:R-:W-:Y:S01]  /*8e90*/  UISETP.GE.AND UP1, UPT, UR42, UR8, UPT ;  /* 0x000000082a00728c */ /* 0x000fe2000bf26270 */
[--C-:B------:R-:W-:Y:S02]  /*8ea0*/  LOP3.LUT R3, R3, 0x40, R0.reuse, 0xe2, !PT ;  /* 0x0000004003037812 */ /* 0x100fe400078ee200 */
[----:B------:R-:W-:Y:S01]  /*8eb0*/  IADD3 R0, RZ, -R5, -R0 ;  /* 0x80000005ff007210 */ /* 0x000fe20007ffe800 */
[----:B------:R-:W-:Y:S01]  /*8ec0*/  IMAD.WIDE.U32 R6, R6, UR43, R18 ;  /* 0x0000002b06067c25 */ /* 0x000fe2000f8e0012 */
[----:B------:R-:W-:Y:S01]  /*8ed0*/  UISETP.GE.OR UP1, UPT, UR41, UR5, UP1 ;  /* 0x000000052900728c */ /* 0x000fe20008f26670 */
[----:B------:R-:W-:Y:S01]  /*8ee0*/  LOP3.LUT R3, R3, UR6, R5, 0xfe, !PT ;  /* 0x0000000603037c12 */ /* 0x000fe2000f8efe05 */
[----:B------:R-:W-:Y:S01]  /*8ef0*/  USEL UR5, URZ, 0x1, !UP0 ;  /* 0x000000013f057887 */ /* 0x000fe2000c000000 */
[----:B------:R-:W-:Y:S01]  /*8f00*/  IMAD R0, R4, -0x40, R0 ;  /* 0xffffffc004007824 */ /* 0x000fe200078e0200 */
[----:B------:R-:W-:Y:S01]  /*8f10*/  IADD3 R7, R7, UR4, RZ ;  /* 0x0000000407077c10 */ /* 0x000fe2000fffe0ff */
[----:B------:R-:W-:Y:S01]  /*8f20*/  USHF.R.U32.HI UR4, URZ, 0x1, UR39 ;  /* 0x000000013f047899 */ /* 0x000fe20008011627 */
[----:B------:R-:W-:Y:S01]  /*8f30*/  PLOP3.LUT P0, PT, PT, PT, UP1, 0x80, 0x0 ;  /* 0x000000000000781c */ /* 0x000fe20003f0f018 */
[----:B------:R-:W-:Y:S01]  /*8f40*/  IMAD.MOV.U32 R4, RZ, RZ, -0x2 ;  /* 0xfffffffeff047424 */ /* 0x000fe200078e00ff */
[----:B------:R-:W-:Y:S01]  /*8f50*/  IADD3 R17, R17, -UR41, R0 ;  /* 0x8000002911117c10 */ /* 0x000fe2000fffe000 */
[----:B------:R-:W-:Y:S01]  /*8f60*/  ULOP3.LUT UR4, UR4, 0x1, URZ, 0xc0, !UPT ;  /* 0x0000000104047892 */ /* 0x000fe2000f8ec03f */
[----:B------:R-:W-:Y:S01]  /*8f70*/  LOP3.LUT R0, R8, 0x3, RZ, 0xc0, !PT ;  /* 0x0000000308007812 */ /* 0x000fe200078ec0ff */
[----:B------:R-:W-:-:S02]  /*8f80*/  ULOP3.LUT UR39, UR39, 0x1, URZ, 0xc0, !UPT ;  /* 0x0000000127277892 */ /* 0x000fc4000f8ec03f */
[----:B------:R-:W-:Y:S02]  /*8f90*/  UISETP.NE.U32.AND UP2, UPT, UR4, 0x1, UPT ;  /* 0x000000010400788c */ /* 0x000fe4000bf45070 */
[----:B------:R-:W-:Y:S01]  /*8fa0*/  IMAD R0, R0, R4, UR8 ;  /* 0x0000000800007e24 */ /* 0x000fe2000f8e0204 */
[----:B------:R-:W-:Y:S01]  /*8fb0*/  UMOV UR41, 0xffffffff ;  /* 0xffffffff00297882 */ /* 0x000fe20000000000 */
[----:B------:R-:W-:Y:S02]  /*8fc0*/  UISETP.GT.U32.AND UP2, UPT, UR44, 0x1, !UP2 ;  /* 0x000000012c00788c */ /* 0x000fe4000d744070 */
[----:B------:R-:W-:Y:S02]  /*8fd0*/  VIADD R0, R0, -UR42 ;  /* 0x8000002a00007c36 */ /* 0x000fe40008000000 */
[----:B------:R-:W-:-:S04]  /*8fe0*/  USEL UR4, URZ, 0x1, !UP2 ;  /* 0x000000013f047887 */ /* 0x000fc8000d000000 */
[----:B------:R-:W-:Y:S01]  /*8ff0*/  ULOP3.LUT UR38, UR4, UR38, UR5, 0x96, !UPT ;  /* 0x0000002604267292 */ /* 0x000fe2000f8e9605 */
[----:B------:R-:W-:Y:S11]  /*9000*/  @P0 BRA `(.L_x_28) ;  /* 0x0000010400d80947 */ /* 0x000ff60003800000 */
[----:B------:R-:W-:Y:S01]  /*9010*/  FSETP.NEU.AND P0, PT, R16, RZ, PT ;  /* 0x000000ff1000720b */ /* 0x000fe20003f0d000 */
[----:B------:R-:W-:Y:S01]  /*9020*/  ULDC.64 UR8, c[0x0][0x5c8] ;  /* 0x0001720000087ab9 */ /* 0x000fe20000000a00 */
[----:B------:R-:W-:Y:S01]  /*9030*/  ISETP.GT.AND P3, PT, R17, RZ, PT ;  /* 0x000000ff1100720c */ /* 0x000fe20003f64270 */
[----:B------:R-:W-:Y:S01]  /*9040*/  UIMAD UR4, UR7, UR8, URZ ;  /* 0x00000008070472a4 */ /* 0x000fe2000f8e023f */
[----:B------:R-:W-:Y:S01]  /*9050*/  MOV R10, UR9 ;  /* 0x00000009000a7c02 */ /* 0x000fe20008000f00 */
[C---:B------:R-:W-:Y:S01]  /*9060*/  IMAD.WIDE.U32 R6, R3.reuse, UR8, R6 ;  /* 0x0000000803067c25 */ /* 0x040fe2000f8e0006 */
[----:B------:R-:W-:Y:S01]  /*9070*/  BSSY B0, `(.L_x_28) ;  /* 0x000106f000007945 */ /* 0x000fe20003800000 */
[----:B------:R-:W-:Y:S02]  /*9080*/  ISETP.GT.AND P1, PT, R0, RZ, P3 ;  /* 0x000000ff0000720c */ /* 0x000fe40001f24270 */
[----:B------:R-:W-:-:S04]  /*9090*/  IMAD R10, R3, R10, UR4 ;  /* 0x00000004030a7e24 */ /* 0x000fc8000f8e020a */
[----:B------:R-:W-:Y:S01]  /*90a0*/  IMAD.IADD R10, R7, 0x1, R10 ;  /* 0x00000001070a7824 */ /* 0x000fe200078e020a */
[----:B------:R-:W-:Y:S06]  /*90b0*/  @!P0 BRA `(.L_x_29) ;  /* 0x000000b800108947 */ /* 0x000fec0003800000 */
[----:B------:R-:W0:Y:S01]  /*90c0*/  LDC.64 R22, c[0x0][0x5b8] ;  /* 0x00016e00ff167b82 */ /* 0x000e220000000a00 */
[----:B------:R-:W2:Y:S01]  /*90d0*/  LDL.LU R11, [R1] ;  /* 0x00000000010b7983 */ /* 0x000ea20000300800 */
[----:B------:R-:W-:-:S06]  /*90e0*/  ULDC.64 UR4, c[0x0][0x5c0] ;  /* 0x0001700000047ab9 */ /* 0x000fcc0000000a00 */
[----:B------:R-:W1:Y:S08]  /*90f0*/  LDC.64 R14, c[0x0][0x5b0] ;  /* 0x00016c00ff0e7b82 */ /* 0x000e700000000a00 */
[----:B------:R-:W3:Y:S01]  /*9100*/  LDC.64 R12, c[0x0][0x5a8] ;  /* 0x00016a00ff0c7b82 */ /* 0x000ee20000000a00 */
[C---:B0-----:R-:W-:Y:S02]  /*9110*/  IMAD R157, R22.reuse, UR10, RZ ;  /* 0x0000000a169d7c24 */ /* 0x041fe4000f8e02ff */
[----:B------:R-:W-:-:S04]  /*9120*/  IMAD.WIDE.U32 R152, R22, UR43, R18 ;  /* 0x0000002b16987c25 */ /* 0x000fc8000f8e0012 */
[----:B------:R-:W-:Y:S02]  /*9130*/  IMAD R157, R23, UR43, R157 ;  /* 0x0000002b179d7c24 */ /* 0x000fe4000f8e029d */
[----:B-1----:R-:W-:Y:S02]  /*9140*/  IMAD R156, R14, UR7, RZ ;  /* 0x000000070e9c7c24 */ /* 0x002fe4000f8e02ff */
[----:B------:R-:W-:Y:S02]  /*9150*/  IMAD.IADD R21, R153, 0x1, R157 ;  /* 0x0000000199157824 */ /* 0x000fe400078e029d */
[----:B------:R-:W-:Y:S02]  /*9160*/  IMAD.MOV.U32 R20, RZ, RZ, R152 ;  /* 0x000000ffff147224 */ /* 0x000fe400078e0098 */
[C---:B------:R-:W-:Y:S02]  /*9170*/  IMAD R156, R3.reuse, R15, R156 ;  /* 0x0000000f039c7224 */ /* 0x040fe400078e029c */
[----:B------:R-:W-:-:S05]  /*9180*/  IMAD.WIDE.U32 R4, R3, R14, R20 ;  /* 0x0000000e03047225 */ /* 0x000fca00078e0014 */
[----:B------:R-:W-:Y:S02]  /*9190*/  IADD3 R5, R5, R156, RZ ;  /* 0x0000009c05057210 */ /* 0x000fe40007ffe0ff */
[----:B---3--:R-:W-:-:S04]  /*91a0*/  LEA R8, P0, R4, R12, 0x1 ;  /* 0x0000000c04087211 */ /* 0x008fc800078008ff */
[----:B------:R-:W-:-:S05]  /*91b0*/  LEA.HI.X R9, R4, R13, R5, 0x1, P0 ;  /* 0x0000000d04097211 */ /* 0x000fca00000f0c05 */
[----:B------:R-:W3:Y:S01]  /*91c0*/  @P1 LDG.E.LTC128B.U16 R23, desc[UR36][R8.64] ;  /* 0x0000002408171981 */ /* 0x000ee2000c1e1520 */
[----:B------:R-:W-:Y:S01]  /*91d0*/  BSSY B1, `(.L_x_30) ;  /* 0x0000011000017945 */ /* 0x000fe20003800000 */
[----:B---3--:R-:W-:-:S04]  /*91e0*/  IMAD.U32 R4, R23, 0x10000, RZ ;  /* 0x0001000017047824 */ /* 0x008fc800078e00ff */
[----:B------:R-:W-:-:S04]  /*91f0*/  FMUL R4, R4, R16 ;  /* 0x0000001004047220 */ /* 0x000fc80000400000 */
[----:B--2---:R-:W-:Y:S01]  /*9200*/  FFMA R7, R11, R2, R4 ;  /* 0x000000020b077223 */ /* 0x004fe20000000004 */
[----:B------:R-:W-:-:S04]  /*9210*/  LEA R4, P0, R6, UR4, 0x1 ;  /* 0x0000000406047c11 */ /* 0x000fc8000f8008ff */
[----:B------:R-:W-:Y:S02]  /*9220*/  LEA.HI.X R5, R6, UR5, R10, 0x1, P0 ;  /* 0x0000000506057c11 */ /* 0x000fe400080f0c0a */
[----:B------:R-:W-:-:S05]  /*9230*/  F2FP.BF16.F32.PACK_AB R6, RZ, R7 ;  /* 0x00000007ff06723e */ /* 0x000fca00000010ff */
[----:B------:R0:W-:Y:S02]  /*9240*/  @P1 STG.E.U16 desc[UR36][R4.64], R6 ;  /* 0x0000000604001986 */ /* 0x0001e4000c101524 */
[----:B0-----:R-:W-:-:S04]  /*9250*/  IMAD.WIDE.U32 R6, R3, R14, R18 ;  /* 0x0000000e03067225 */ /* 0x001fc800078e0012 */
[----:B------:R-:W-:Y:S02]  /*9260*/  IMAD.IADD R7, R156, 0x1, R7 ;  /* 0x000000019c077824 */ /* 0x000fe400078e0207 */
[----:B------:R-:W-:-:S04]  /*9270*/  IMAD.WIDE.U32 R6, R22, UR43, R6 ;  /* 0x0000002b16067c25 */ /* 0x000fc8000f8e0006 */
[----:B------:R-:W-:Y:S01]  /*9280*/  IMAD.IADD R7, R157, 0x1, R7 ;  /* 0x000000019d077824 */ /* 0x000fe200078e0207 */
[----:B------:R-:W-:-:S04]  /*9290*/  LEA R10, P0, R6, R12, 0x1 ;  /* 0x0000000c060a7211 */ /* 0x000fc800078008ff */
[----:B------:R-:W-:Y:S02]  /*92a0*/  LEA.HI.X R11, R6, R13, R7, 0x1, P0 ;  /* 0x0000000d060b7211 */ /* 0x000fe400000f0c07 */
[----:B------:R-:W-:-:S13]  /*92b0*/  ISETP.GT.AND P0, PT, R0, 0x1, P3 ;  /* 0x000000010000780c */ /* 0x000fda0001f04270 */
[----:B------:R-:W-:Y:S05]  /*92c0*/  @!P0 BRA `(.L_x_31) ;  /* 0x0000000000048947 */ /* 0x000fea0003800000 */
[----:B------:R0:W5:Y:S02]  /*92d0*/  LDG.E.LTC128B.U16 R23, desc[UR36][R10.64+0x2] ;  /* 0x000002240a177981 */ /* 0x000164000c1e1520 */
.L_x_31:
[----:B------:R-:W-:Y:S05]  /*92e0*/  BSYNC B1 ;  /* 0x0000000000017941 */ /* 0x000fea0003800000 */
.L_x_30:
[----:B------:R-:W2:Y:S01]  /*92f0*/  LDL.LU R7, [R1+0x4] ;  /* 0x0000040001077983 */ /* 0x000ea20000300800 */
[----:B-----5:R-:W-:Y:S01]  /*9300*/  SHF.L.U32 R6, R23, 0x10, RZ ;  /* 0x0000001017067819 */ /* 0x020fe200000006ff */
[C---:B------:R-:W-:Y:S01]  /*9310*/  IMAD.SHL.U32 R154, R14.reuse, 0x8, RZ ;  /* 0x000000080e9a7824 */ /* 0x040fe200078e00ff */
[----:B------:R-:W-:Y:S01]  /*9320*/  SHF.L.U64.HI R155, R14, 0x3, R15 ;  /* 0x000000030e9b7819 */ /* 0x000fe2000001020f */
[----:B------:R-:W3:Y:S02]  /*9330*/  LDL.LU R158, [R1+0x8] ;  /* 0x00000800019e7983 */ /* 0x000ee40000300800 */
[----:B------:R-:W-:-:S04]  /*9340*/  FMUL R6, R6, R16 ;  /* 0x0000001006067220 */ /* 0x000fc80000400000 */
[----:B--2---:R-:W-:-:S05]  /*9350*/  FFMA R6, R7, R2, R6 ;  /* 0x0000000207067223 */ /* 0x004fca0000000006 */
[----:B------:R-:W-:-:S05]  /*9360*/  F2FP.BF16.F32.PACK_AB R6, RZ, R6 ;  /* 0x00000006ff06723e */ /* 0x000fca00000010ff */
[----:B------:R1:W-:Y:S01]  /*9370*/  @P0 STG.E.U16 desc[UR36][R4.64+0x2], R6 ;  /* 0x0000020604000986 */ /* 0x0003e2000c101524 */
[----:B------:R-:W-:-:S04]  /*9380*/  ISETP.GT.AND P0, PT, R17, 0x8, PT ;  /* 0x000000081100780c */ /* 0x000fc80003f04270 */
[----:B------:R-:W-:Y:S01]  /*9390*/  ISETP.GT.AND P1, PT, R0, RZ, P0 ;  /* 0x000000ff0000720c */ /* 0x000fe20000724270 */
[----:B-1----:R-:W-:-:S04]  /*93a0*/  IMAD.WIDE.U32 R6, R3, R14, R154 ;  /* 0x0000000e03067225 */ /* 0x002fc800078e009a */
[----:B------:R-:W-:Y:S01]  /*93b0*/  IMAD.IADD R156, R156, 0x1, R7 ;  /* 0x000000019c9c7824 */ /* 0x000fe200078e0207 */
[----:B------:R-:W-:-:S05]  /*93c0*/  IADD3 R7, P2, R152, R6, RZ ;  /* 0x0000000698077210 */ /* 0x000fca0007f5e0ff */
[----:B------:R-:W-:Y:S01]  /*93d0*/  IMAD.X R9, R156, 0x1, R21, P2 ;  /* 0x000000019c097824 */ /* 0x000fe200010e0615 */
[----:B------:R-:W-:-:S04]  /*93e0*/  LEA R8, P2, R7, R12, 0x1 ;  /* 0x0000000c07087211 */ /* 0x000fc800078408ff */
[----:B------:R-:W-:-:S05]  /*93f0*/  LEA.HI.X R9, R7, R13, R9, 0x1, P2 ;  /* 0x0000000d07097211 */ /* 0x000fca00010f0c09 */
[----:B------:R1:W2:Y:S01]  /*9400*/  @P1 LDG.E.LTC128B.U16 R23, desc[UR36][R8.64] ;  /* 0x0000002408171981 */ /* 0x0002a2000c1e1520 */
[----:B------:R-:W-:Y:S01]  /*9410*/  IADD3 R6, P2, R18, R6, RZ ;  /* 0x0000000612067210 */ /* 0x000fe20007f5e0ff */
[----:B------:R-:W-:Y:S01]  /*9420*/  BSSY B1, `(.L_x_32) ;  /* 0x0000016000017945 */ /* 0x000fe20003800000 */
[----:B------:R-:W-:Y:S02]  /*9430*/  ISETP.GT.AND P4, PT, R0, 0x1, P0 ;  /* 0x000000010000780c */ /* 0x000fe40000784270 */
[----:B------:R-:W-:Y:S01]  /*9440*/  IADD3.X R7, R19, R156, RZ, P2, !PT ;  /* 0x0000009c13077210 */ /* 0x000fe200017fe4ff */
[----:B------:R-:W-:Y:S02]  /*9450*/  IMAD.U32 R156, RZ, RZ, UR9 ;  /* 0x00000009ff9c7e24 */ /* 0x000fe4000f8e00ff */
[----:B------:R-:W-:-:S04]  /*9460*/  IMAD.WIDE.U32 R6, R22, UR43, R6 ;  /* 0x0000002b16067c25 */ /* 0x000fc8000f8e0006 */
[----:B------:R-:W-:Y:S01]  /*9470*/  IMAD.IADD R7, R157, 0x1, R7 ;  /* 0x000000019d077824 */ /* 0x000fe200078e0207 */
[----:B-1----:R-:W-:-:S04]  /*9480*/  LEA R8, P2, R6, R12, 0x1 ;  /* 0x0000000c06087211 */ /* 0x002fc800078408ff */
[----:B------:R-:W-:Y:S01]  /*9490*/  LEA.HI.X R9, R6, R13, R7, 0x1, P2 ;  /* 0x0000000d06097211 */ /* 0x000fe200010f0c07 */
[----:B--2---:R-:W-:-:S04]  /*94a0*/  IMAD.U32 R6, R23, 0x10000, RZ ;  /* 0x0001000017067824 */ /* 0x004fc800078e00ff */
[----:B------:R-:W-:-:S04]  /*94b0*/  FMUL R6, R6, R16 ;  /* 0x0000001006067220 */ /* 0x000fc80000400000 */
[----:B---3--:R-:W-:Y:S01]  /*94c0*/  FFMA R7, R158, R2, R6 ;  /* 0x000000029e077223 */ /* 0x008fe20000000006 */
[----:B------:R-:W-:Y:S01]  /*94d0*/  IMAD.U32 R158, RZ, RZ, UR8 ;  /* 0x00000008ff9e7e24 */ /* 0x000fe2000f8e00ff */
[----:B------:R-:W-:-:S03]  /*94e0*/  MOV R6, UR8 ;  /* 0x0000000800067c02 */ /* 0x000fc60008000f00 */
[----:B------:R-:W-:Y:S01]  /*94f0*/  IMAD.SHL.U32 R158, R158, 0x10, RZ ;  /* 0x000000109e9e7824 */ /* 0x000fe200078e00ff */
[----:B------:R-:W-:Y:S02]  /*9500*/  SHF.L.U64.HI R156, R6, 0x4, R156 ;  /* 0x00000004069c7819 */ /* 0x000fe4000001029c */
[----:B------:R-:W-:Y:S02]  /*9510*/  F2FP.BF16.F32.PACK_AB R7, RZ, R7 ;  /* 0x00000007ff07723e */ /* 0x000fe400000010ff */
[----:B------:R-:W-:Y:S02]  /*9520*/  IADD3 R6, P2, R158, R4, RZ ;  /* 0x000000049e067210 */ /* 0x000fe40007f5e0ff */
[----:B------:R-:W-:-:S03]  /*9530*/  PRMT R159, R7, 0x7610, R159 ;  /* 0x00007610079f7816 */ /* 0x000fc6000000009f */
[----:B------:R-:W-:-:S05]  /*9540*/  IMAD.X R7, R156, 0x1, R5, P2 ;  /* 0x000000019c077824 */ /* 0x000fca00010e0605 */
[----:B------:R1:W-:Y:S01]  /*9550*/  @P1 STG.E.U16 desc[UR36][R6.64], R159 ;  /* 0x0000009f06001986 */ /* 0x0003e2000c101524 */
[----:B------:R-:W-:Y:S05]  /*9560*/  @!P4 BRA `(.L_x_33) ;  /* 0x000000000004c947 */ /* 0x000fea0003800000 */
[----:B------:R2:W5:Y:S02]  /*9570*/  LDG.E.LTC128B.U16 R23, desc[UR36][R8.64+0x2] ;  /* 0x0000022408177981 */ /* 0x000564000c1e1520 */
.L_x_33:
[----:B------:R-:W-:Y:S05]  /*9580*/  BSYNC B1 ;  /* 0x0000000000017941 */ /* 0x000fea0003800000 */
.L_x_32:
[----:B------:R-:W3:Y:S01]  /*9590*/  LDL.LU R161, [R1+0xc] ;  /* 0x00000c0001a17983 */ /* 0x000ee20000300800 */
[----:B-1---5:R-:W-:Y:S01]  /*95a0*/  SHF.L.U32 R159, R23, 0x10, RZ ;  /* 0x00000010179f7819 */ /* 0x022fe200000006ff */
[----:B------:R-:W-:Y:S01]  /*95b0*/  BSSY B1, `(.L_x_34) ;  /* 0x0000008000017945 */ /* 0x000fe20003800000 */
[----:B------:R-:W-:-:S03]  /*95c0*/  ISETP.GT.AND P1, PT, R0, 0x8, P3 ;  /* 0x000000080000780c */ /* 0x000fc60001f24270 */
[----:B------:R-:W-:-:S04]  /*95d0*/  FMUL R159, R159, R16 ;  /* 0x000000109f9f7220 */ /* 0x000fc80000400000 */
[----:B---3--:R-:W-:-:S05]  /*95e0*/  FFMA R159, R161, R2, R159 ;  /* 0x00000002a19f7223 */ /* 0x008fca000000009f */
[----:B------:R-:W-:-:S05]  /*95f0*/  F2FP.BF16.F32.PACK_AB R159, RZ, R159 ;  /* 0x0000009fff9f723e */ /* 0x000fca00000010ff */
[----:B------:R1:W-:Y:S01]  /*9600*/  @P4 STG.E.U16 desc[UR36][R6.64+0x2], R159 ;  /* 0x0000029f06004986 */ /* 0x0003e2000c101524 */
[----:B------:R-:W-:Y:S05]  /*9610*/  @!P1 BRA `(.L_x_35) ;  /* 0x0000000000049947 */ /* 0x000fea0003800000 */
[----:B------:R3:W5:Y:S02]  /*9620*/  LDG.E.LTC128B.U16 R23, desc[UR36][R10.64+0x10] ;  /* 0x000010240a177981 */ /* 0x000764000c1e1520 */
.L_x_35:
[----:B------:R-:W-:Y:S05]  /*9630*/  BSYNC B1 ;  /* 0x0000000000017941 */ /* 0x000fea0003800000 */
.L_x_34:
[----:B------:R-:W4:Y:S01]  /*9640*/  LDL.LU R161, [R1+0x10] ;  /* 0x0000100001a17983 */ /* 0x000f220000300800 */
[----:B-1---5:R-:W-:Y:S01]  /*9650*/  IMAD.U32 R159, R23, 0x10000, RZ ;  /* 0x00010000179f7824 */ /* 0x022fe200078e00ff */
[----:B------:R-:W-:Y:S01]  /*9660*/  ISETP.GT.AND P2, PT, R0, 0x9, P3 ;  /* 0x000000090000780c */ /* 0x000fe20001f44270 */
[----:B------:R-:W-:Y:S02]  /*9670*/  BSSY B1, `(.L_x_36) ;  /* 0x0000007000017945 */ /* 0x000fe40003800000 */
[----:B------:R-:W-:-:S04]  /*9680*/  FMUL R159, R159, R16 ;  /* 0x000000109f9f7220 */ /* 0x000fc80000400000 */
[----:B----4-:R-:W-:-:S05]  /*9690*/  FFMA R159, R161, R2, R159 ;  /* 0x00000002a19f7223 */ /* 0x010fca000000009f */
[----:B------:R-:W-:-:S05]  /*96a0*/  F2FP.BF16.F32.PACK_AB R159, RZ, R159 ;  /* 0x0000009fff9f723e */ /* 0x000fca00000010ff */
[----:B------:R1:W-:Y:S01]  /*96b0*/  @P1 STG.E.U16 desc[UR36][R4.64+0x10], R159 ;  /* 0x0000109f04001986 */ /* 0x0003e2000c101524 */
[----:B------:R-:W-:Y:S05]  /*96c0*/  @!P2 BRA `(.L_x_37) ;  /* 0x000000000004a947 */ /* 0x000fea0003800000 */
[----:B------:R4:W5:Y:S02]  /*96d0*/  LDG.E.LTC128B.U16 R23, desc[UR36][R10.64+0x12] ;  /* 0x000012240a177981 */ /* 0x000964000c1e1520 */
.L_x_37:
[----:B------:R-:W-:Y:S05]  /*96e0*/  BSYNC B1 ;  /* 0x0000000000017941 */ /* 0x000fea0003800000 */
.L_x_36:
[----:B------:R-:W2:Y:S01]  /*96f0*/  LDL.LU R161, [R1+0x14] ;  /* 0x0000140001a17983 */ /* 0x000ea20000300800 */
[----:B-1---5:R-:W-:Y:S01]  /*9700*/  IMAD.U32 R159, R23, 0x10000, RZ ;  /* 0x00010000179f7824 */ /* 0x022fe200078e00ff */
[----:B------:R-:W-:Y:S01]  /*9710*/  ISETP.GT.AND P1, PT, R0, 0x8, P0 ;  /* 0x000000080000780c */ /* 0x000fe20000724270 */
[----:B------:R-:W-:Y:S02]  /*9720*/  BSSY B1, `(.L_x_38) ;  /* 0x0000007000017945 */ /* 0x000fe40003800000 */
[----:B------:R-:W-:-:S04]  /*9730*/  FMUL R159, R159, R16 ;  /* 0x000000109f9f7220 */ /* 0x000fc80000400000 */
[----:B--2---:R-:W-:-:S05]  /*9740*/  FFMA R159, R161, R2, R159 ;  /* 0x00000002a19f7223 */ /* 0x004fca000000009f */
[----:B------:R-:W-:-:S05]  /*9750*/  F2FP.BF16.F32.PACK_AB R159, RZ, R159 ;  /* 0x0000009fff9f723e */ /* 0x000fca00000010ff */
[----:B------:R1:W-:Y:S01]  /*9760*/  @P2 STG.E.U16 desc[UR36][R4.64+0x12], R159 ;  /* 0x0000129f04002986 */ /* 0x0003e2000c101524 */
[----:B------:R-:W-:Y:S05]  /*9770*/  @!P1 BRA `(.L_x_39) ;  /* 0x0000000000049947 */ /* 0x000fea0003800000 */
[----:B------:R2:W5:Y:S02]  /*9780*/  LDG.E.LTC128B.U16 R23, desc[UR36][R8.64+0x10] ;  /* 0x0000102408177981 */ /* 0x000564000c1e1520 */
.L_x_39:
[----:B------:R-:W-:Y:S05]  /*9790*/  BSYNC B1 ;  /* 0x0000000000017941 */ /* 0x000fea0003800000 */
.L_x_38:
[----:B------:R-:W3:Y:S01]  /*97a0*/  LDL.LU R161, [R1+0x18] ;  /* 0x0000180001a17983 */ /* 0x000ee20000300800 */
[----:B-1---5:R-:W-:Y:S01]  /*97b0*/  IMAD.U32 R159, R23, 0x10000, RZ ;  /* 0x00010000179f7824 */ /* 0x022fe200078e00ff */
[----:B------:R-:W-:Y:S01]  /*97c0*/  ISETP.GT.AND P2, PT, R0, 0x9, P0 ;  /* 0x000000090000780c */ /* 0x000fe20000744270 */
[----:B------:R-:W-:Y:S02]  /*97d0*/  BSSY B1, `(.L_x_40) ;  /* 0x0000007000017945 */ /* 0x000fe40003800000 */
[----:B------:R-:W-:-:S04]  /*97e0*/  FMUL R159, R159, R16 ;  /* 0x000000109f9f7220 */ /* 0x000fc80000400000 */
[----:B---3--:R-:W-:-:S05]  /*97f0*/  FFMA R159, R161, R2, R159 ;  /* 0x00000002a19f7223 */ /* 0x008fca000000009f */
[----:B------:R-:W-:-:S05]  /*9800*/  F2FP.BF16.F32.PACK_AB R159, RZ, R159 ;  /* 0x0000009fff9f723e */ /* 0x000fca00000010ff */
[----:B------:R1:W-:Y:S01]  /*9810*/  @P1 STG.E.U16 desc[UR36][R6.64+0x10], R159 ;  /* 0x0000109f06001986 */ /* 0x0003e2000c101524 */
[----:B------:R-:W-:Y:S05]  /*9820*/  @!P2 BRA `(.L_x_41) ;  /* 0x000000000004a947 */ /* 0x000fea0003800000 */
[----:B------:R3:W5:Y:S02]  /*9830*/  LDG.E.LTC128B.U16 R23, desc[UR36][R8.64+0x12] ;  /* 0x0000122408177981 */ /* 0x000764000c1e1520 */
.L_x_41:
[----:B------:R-:W-:Y:S05]  /*9840*/  BSYNC B1 ;  /* 0x0000000000017941 */ /* 0x000fea0003800000 */
.L_x_40:
[----:B------:R-:W2:Y:S01]  /*9850*/  LDL.LU R161, [R1+0x1c] ;  /* 0x00001c0001a17983 */ /* 0x000ea20000300800 */
[----:B-1---5:R-:W-:Y:S01]  /*9860*/  SHF.L.U32 R159, R23, 0x10, RZ ;  /* 0x00000010179f7819 */ /* 0x022fe200000006ff */
[----:B------:R-:W-:Y:S01]  /*9870*/  BSSY B1, `(.L_x_42) ;  /* 0x0000008000017945 */ /* 0x000fe20003800000 */
[----:B------:R-:W-:-:S03]  /*9880*/  ISETP.GT.AND P1, PT, R0, 0x10, P3 ;  /* 0x000000100000780c */ /* 0x000fc60001f24270 */
[----:B------:R-:W-:-:S04]  /*9890*/  FMUL R159, R159, R16 ;  /* 0x000000109f9f7220 */ /* 0x000fc80000400000 */
[----:B--2---:R-:W-:-:S05]  /*98a0*/  FFMA R159, R161, R2, R159 ;  /* 0x00000002a19f7223 */ /* 0x004fca000000009f */
[----:B------:R-:W-:-:S05]  /*98b0*/  F2FP.BF16.F32.PACK_AB R159, RZ, R159 ;  /* 0x0000009fff9f723e */ /* 0x000fca00000010ff */
[----:B------:R1:W-:Y:S01]  /*98c0*/  @P2 STG.E.U16 desc[UR36][R6.64+0x12], R159 ;  /* 0x0000129f06002986 */ /* 0x0003e2000c101524 */
[----:B------:R-:W-:Y:S05]  /*98d0*/  @!P1 BRA `(.L_x_43) ;  /* 0x0000000000049947 */ /* 0x000fea0003800000 */
[----:B------:R2:W5:Y:S02]  /*98e0*/  LDG.E.LTC128B.U16 R23, desc[UR36][R10.64+0x20] ;  /* 0x000020240a177981 */ /* 0x000564000c1e1520 */
.L_x_43:
[----:B------:R-:W-:Y:S05]  /*98f0*/  BSYNC B1 ;  /* 0x0000000000017941 */ /* 0x000fea0003800000 */
.L_x_42:
        /* <DEDUP_REMOVED lines=10> */
.L_x_45:
[----:B------:R-:W-:Y:S05]  /*99a0*/  BSYNC B1 ;  /* 0x0000000000017941 */ /* 0x000fea0003800000 */
.L_x_44:
        /* <DEDUP_REMOVED lines=10> */
.L_x_47:
[----:B------:R-:W-:Y:S05]  /*9a50*/  BSYNC B1 ;  /* 0x0000000000017941 */ /* 0x000fea0003800000 */
.L_x_46:
        /* <DEDUP_REMOVED lines=10> */
.L_x_49:
[----:B------:R-:W-:Y:S05]  /*9b00*/  BSYNC B1 ;  /* 0x0000000000017941 */ /* 0x000fea0003800000 */
.L_x_48:
        /* <DEDUP_REMOVED lines=10> */
.L_x_51:
[----:B------:R-:W-:Y:S05]  /*9bb0*/  BSYNC B1 ;  /* 0x0000000000017941 */ /* 0x000fea0003800000 */
.L_x_50:
        /* <DEDUP_REMOVED lines=10> */
.L_x_53:
[----:B------:R-:W-:Y:S05]  /*9c60*/  BSYNC B1 ;  /* 0x0000000000017941 */ /* 0x000fea0003800000 */
.L_x_52:
        /* <DEDUP_REMOVED lines=10> */
.L_x_55:
[----:B------:R-:W-:Y:S05]  /*9d10*/  BSYNC B1 ;  /* 0x0000000000017941 */ /* 0x000fea0003800000 */
.L_x_54:
        /* <DEDUP_REMOVED lines=10> */
.L_x_57:
[----:B------:R-:W-:Y:S05]  /*9dc0*/  BSYNC B1 ;  /* 0x0000000000017941 */ /* 0x000fea0003800000 */
.L_x_56:
        /* <DEDUP_REMOVED lines=10> */
.L_x_59:
[----:B------:R-:W-:Y:S05]  /*9e70*/  BSYNC B1 ;  /* 0x0000000000017941 */ /* 0x000fea0003800000 */
.L_x_58:
        /* <DEDUP_REMOVED lines=10> */
.L_x_61:
[----:B------:R-:W-:Y:S05]  /*9f20*/  BSYNC B1 ;  /* 0x0000000000017941 */ /* 0x000fea0003800000 */
.L_x_60:
        /* <DEDUP_REMOVED lines=10> */
.L_x_63:
[----:B------:R-:W-:Y:S05]  /*9fd0*/  BSYNC B1 ;  /* 0x0000000000017941 */ /* 0x000fea0003800000 */
.L_x_62:
        /* <DEDUP_REMOVED lines=10> */
.L_x_65:
[----:B------:R-:W-:Y:S05]  /*a080*/  BSYNC B1 ;  /* 0x0000000000017941 */ /* 0x000fea0003800000 */
.L_x_64:
        /* <DEDUP_REMOVED lines=10> */
.L_x_67:
[----:B------:R-:W-:Y:S05]  /*a130*/  BSYNC B1 ;  /* 0x0000000000017941 */ /* 0x000fea0003800000 */
.L_x_66:
        /* <DEDUP_REMOVED lines=10> */
.L_x_69:
[----:B------:R-:W-:Y:S05]  /*a1e0*/  BSYNC B1 ;  /* 0x0000000000017941 */ /* 0x000fea0003800000 */
.L_x_68:
        /* <DEDUP_REMOVED lines=10> */
.L_x_71:
[----:B------:R-:W-:Y:S05]  /*a290*/  BSYNC B1 ;  /* 0x0000000000017941 */ /* 0x000fea0003800000 */
.L_x_70:
        /* <DEDUP_REMOVED lines=10> */
.L_x_73:
[----:B------:R-:W-:Y:S05]  /*a340*/  BSYNC B1 ;  /* 0x0000000000017941 */ /* 0x000fea0003800000 */
.L_x_72:
        /* <DEDUP_REMOVED lines=10> */
.L_x_75:
[----:B------:R-:W-:Y:S05]  /*a3f0*/  BSYNC B1 ;  /* 0x0000000000017941 */ /* 0x000fea0003800000 */
.L_x_74:
        /* <DEDUP_REMOVED lines=10> */
.L_x_77:
[----:B------:R-:W-:Y:S05]  /*a4a0*/  BSYNC B1 ;  /* 0x0000000000017941 */ /* 0x000fea0003800000 */
.L_x_76:
        /* <DEDUP_REMOVED lines=10> */
.L_x_79:
[----:B------:R-:W-:Y:S05]  /*a550*/  BSYNC B1 ;  /* 0x0000000000017941 */ /* 0x000fea0003800000 */
.L_x_78:
        /* <DEDUP_REMOVED lines=10> */
.L_x_81:
[----:B------:R-:W-:Y:S05]  /*a600*/  BSYNC B1 ;  /* 0x0000000000017941 */ /* 0x000fea0003800000 */
.L_x_80:
        /* <DEDUP_REMOVED lines=10> */
.L_x_83:
[----:B------:R-:W-:Y:S05]  /*a6b0*/  BSYNC B1 ;  /* 0x0000000000017941 */ /* 0x000fea0003800000 */
.L_x_82:
        /* <DEDUP_REMOVED lines=10> */
.L_x_85:
[----:B------:R-:W-:Y:S05]  /*a760*/  BSYNC B1 ;  /* 0x0000000000017941 */ /* 0x000fea0003800000 */
.L_x_84:
        /* <DEDUP_REMOVED lines=10> */
.L_x_87:
[----:B------:R-:W-:Y:S05]  /*a810*/  BSYNC B1 ;  /* 0x0000000000017941 */ /* 0x000fea0003800000 */
.L_x_86:
        /* <DEDUP_REMOVED lines=10> */
.L_x_89:
[----:B------:R-:W-:Y:S05]  /*a8c0*/  BSYNC B1 ;  /* 0x0000000000017941 */ /* 0x000fea0003800000 */
.L_x_88:
        /* <DEDUP_REMOVED lines=10> */
.L_x_91:
[----:B------:R-:W-:Y:S05]  /*a970*/  BSYNC B1 ;  /* 0x0000000000017941 */ /* 0x000fea0003800000 */
.L_x_90:
        /* <DEDUP_REMOVED lines=10> */
.L_x_93:
[----:B------:R-:W-:Y:S05]  /*aa20*/  BSYNC B1 ;  /* 0x0000000000017941 */ /* 0x000fea0003800000 */
.L_x_92:
        /* <DEDUP_REMOVED lines=10> */
.L_x_95:
[----:B------:R-:W-:Y:S05]  /*aad0*/  BSYNC B1 ;  /* 0x0000000000017941 */ /* 0x000fea0003800000 */
.L_x_94:
        /* <DEDUP_REMOVED lines=10> */
.L_x_97:
[----:B------:R-:W-:Y:S05]  /*ab80*/  BSYNC B1 ;  /* 0x0000000000017941 */ /* 0x000fea0003800000 */
.L_x_96:
        /* <DEDUP_REMOVED lines=10> */
.L_x_99:
[----:B------:R-:W-:Y:S05]  /*ac30*/  BSYNC B1 ;  /* 0x0000000000017941 */ /* 0x000fea0003800000 */
.L_x_98:
        /* <DEDUP_REMOVED lines=10> */
.L_x_101:
[----:B------:R-:W-:Y:S05]  /*ace0*/  BSYNC B1 ;  /* 0x0000000000017941 */ /* 0x000fea0003800000 */
.L_x_100:
        /* <DEDUP_REMOVED lines=10> */
.L_x_103:
[----:B------:R-:W-:Y:S05]  /*ad90*/  BSYNC B1 ;  /* 0x0000000000017941 */ /* 0x000fea0003800000 */
.L_x_102:
        /* <DEDUP_REMOVED lines=10> */
.L_x_105:
[----:B------:R-:W-:Y:S05]  /*ae40*/  BSYNC B1 ;  /* 0x0000000000017941 */ /* 0x000fea0003800000 */
.L_x_104:
        /* <DEDUP_REMOVED lines=10> */
.L_x_107:
[----:B------:R-:W-:Y:S05]  /*aef0*/  BSYNC B1 ;  /* 0x0000000000017941 */ /* 0x000fea0003800000 */
.L_x_106:
        /* <DEDUP_REMOVED lines=10> */
.L_x_109:
[----:B------:R-:W-:Y:S05]  /*afa0*/  BSYNC B1 ;  /* 0x0000000000017941 */ /* 0x000fea0003800000 */
.L_x_108:
        /* <DEDUP_REMOVED lines=10> */
.L_x_111:
[----:B------:R-:W-:Y:S05]  /*b050*/  BSYNC B1 ;  /* 0x0000000000017941 */ /* 0x000fea0003800000 */
.L_x_110:
        /* <DEDUP_REMOVED lines=10> */
.L_x_113:
[----:B------:R-:W-:Y:S05]  /*b100*/  BSYNC B1 ;  /* 0x0000000000017941 */ /* 0x000fea0003800000 */
.L_x_112:
        /* <DEDUP_REMOVED lines=10> */
.L_x_115:
[----:B------:R-:W-:Y:S05]  /*b1b0*/  BSYNC B1 ;  /* 0x0000000000017941 */ /* 0x000fea0003800000 */
.L_x_114:
        /* <DEDUP_REMOVED lines=10> */
.L_x_117:
[----:B------:R-:W-:Y:S05]  /*b260*/  BSYNC B1 ;  /* 0x0000000000017941 */ /* 0x000fea0003800000 */
.L_x_116:
        /* <DEDUP_REMOVED lines=10> */
.L_x_119:
[----:B------:R-:W-:Y:S05]  /*b310*/  BSYNC B1 ;  /* 0x0000000000017941 */ /* 0x000fea0003800000 */
.L_x_118:
        /* <DEDUP_REMOVED lines=10> */
.L_x_121:
[----:B------:R-:W-:Y:S05]  /*b3c0*/  BSYNC B1 ;  /* 0x0000000000017941 */ /* 0x000fea0003800000 */
.L_x_120:
        /* <DEDUP_REMOVED lines=10> */
.L_x_123:
[----:B------:R-:W-:Y:S05]  /*b470*/  BSYNC B1 ;  /* 0x0000000000017941 */ /* 0x000fea0003800000 */
.L_x_122:
        /* <DEDUP_REMOVED lines=10> */
.L_x_125:
[----:B------:R-:W-:Y:S05]  /*b520*/  BSYNC B1 ;  /* 0x0000000000017941 */ /* 0x000fea0003800000 */
.L_x_124:
        /* <DEDUP_REMOVED lines=10> */
.L_x_127:
[----:B------:R-:W-:Y:S05]  /*b5d0*/  BSYNC B1 ;  /* 0x0000000000017941 */ /* 0x000fea0003800000 */
.L_x_126:
        /* <DEDUP_REMOVED lines=10> */
.L_x_129:
[----:B------:R-:W-:Y:S05]  /*b680*/  BSYNC B1 ;  /* 0x0000000000017941 */ /* 0x000fea0003800000 */
.L_x_128:
        /* <DEDUP_REMOVED lines=10> */
.L_x_131:
[----:B------:R-:W-:Y:S05]  /*b730*/  BSYNC B1 ;  /* 0x0000000000017941 */ /* 0x000fea0003800000 */
.L_x_130:
        /* <DEDUP_REMOVED lines=10> */
.L_x_133:
[----:B------:R-:W-:Y:S05]  /*b7e0*/  BSYNC B1 ;  /* 0x0000000000017941 */ /* 0x000fea0003800000 */
.L_x_132:
        /* <DEDUP_REMOVED lines=10> */
.L_x_135:
[----:B------:R-:W-:Y:S05]  /*b890*/  BSYNC B1 ;  /* 0x0000000000017941 */ /* 0x000fea0003800000 */
.L_x_134:
        /* <DEDUP_REMOVED lines=10> */
.L_x_137:
[----:B------:R-:W-:Y:S05]  /*b940*/  BSYNC B1 ;  /* 0x0000000000017941 */ /* 0x000fea0003800000 */
.L_x_136:
        /* <DEDUP_REMOVED lines=10> */
.L_x_139:
[----:B------:R-:W-:Y:S05]  /*b9f0*/  BSYNC B1 ;  /* 0x0000000000017941 */ /* 0x000fea0003800000 */
.L_x_138:
        /* <DEDUP_REMOVED lines=10> */
.L_x_141:
[----:B------:R-:W-:Y:S05]  /*baa0*/  BSYNC B1 ;  /* 0x0000000000017941 */ /* 0x000fea0003800000 */
.L_x_140:
        /* <DEDUP_REMOVED lines=10> */
.L_x_143:
[----:B------:R-:W-:Y:S05]  /*bb50*/  BSYNC B1 ;  /* 0x0000000000017941 */ /* 0x000fea0003800000 */
.L_x_142:
        /* <DEDUP_REMOVED lines=10> */
.L_x_145:
[----:B------:R-:W-:Y:S05]  /*bc00*/  BSYNC B1 ;  /* 0x0000000000017941 */ /* 0x000fea0003800000 */
.L_x_144:
        /* <DEDUP_REMOVED lines=10> */
.L_x_147:
[----:B------:R-:W-:Y:S05]  /*bcb0*/  BSYNC B1 ;  /* 0x0000000000017941 */ /* 0x000fea0003800000 */
.L_x_146:
        /* <DEDUP_REMOVED lines=10> */
.L_x_149:
[----:B------:R-:W-:Y:S05]  /*bd60*/  BSYNC B1 ;  /* 0x0000000000017941 */ /* 0x000fea0003800000 */
.L_x_148:
        /* <DEDUP_REMOVED lines=10> */
.L_x_151:
[----:B------:R-:W-:Y:S05]  /*be10*/  BSYNC B1 ;  /* 0x0000000000017941 */ /* 0x000fea0003800000 */
.L_x_150:
        /* <DEDUP_REMOVED lines=10> */
.L_x_153:
[----:B------:R-:W-:Y:S05]  /*bec0*/  BSYNC B1 ;  /* 0x0000000000017941 */ /* 0x000fea0003800000 */
.L_x_152:
        /* <DEDUP_REMOVED lines=10> */
.L_x_155:
[----:B------:R-:W-:Y:S05]  /*bf70*/  BSYNC B1 ;  /* 0x0000000000017941 */ /* 0x000fea0003800000 */
.L_x_154:
        /* <DEDUP_REMOVED lines=10> */
.L_x_157:
[----:B------:R-:W-:Y:S05]  /*c020*/  BSYNC B1 ;  /* 0x0000000000017941 */ /* 0x000fea0003800000 */
.L_x_156:
        /* <DEDUP_REMOVED lines=10> */
.L_x_159:
[----:B------:R-:W-:Y:S05]  /*c0d0*/  BSYNC B1 ;  /* 0x0000000000017941 */ /* 0x000fea0003800000 */
.L_x_158:
        /* <DEDUP_REMOVED lines=10> */
.L_x_161:
[----:B------:R-:W-:Y:S05]  /*c180*/  BSYNC B1 ;  /* 0x0000000000017941 */ /* 0x000fea0003800000 */
.L_x_160:
        /* <DEDUP_REMOVED lines=10> */
.L_x_163:
[----:B------:R-:W-:Y:S05]  /*c230*/  BSYNC B1 ;  /* 0x0000000000017941 */ /* 0x000fea0003800000 */
.L_x_162:
        /* <DEDUP_REMOVED lines=10> */
.L_x_165:
[----:B------:R-:W-:Y:S05]  /*c2e0*/  BSYNC B1 ;  /* 0x0000000000017941 */ /* 0x000fea0003800000 */
.L_x_164:
        /* <DEDUP_REMOVED lines=10> */
.L_x_167:
[----:B------:R-:W-:Y:S05]  /*c390*/  BSYNC B1 ;  /* 0x0000000000017941 */ /* 0x000fea0003800000 */
.L_x_166:
        /* <DEDUP_REMOVED lines=10> */
.L_x_169:
[----:B------:R-:W-:Y:S05]  /*c440*/  BSYNC B1 ;  /* 0x0000000000017941 */ /* 0x000fea0003800000 */
.L_x_168:
        /* <DEDUP_REMOVED lines=10> */
.L_x_171:
[----:B------:R-:W-:Y:S05]  /*c4f0*/  BSYNC B1 ;  /* 0x0000000000017941 */ /* 0x000fea0003800000 */
.L_x_170:
        /* <DEDUP_REMOVED lines=10> */
.L_x_173:
[----:B------:R-:W-:Y:S05]  /*c5a0*/  BSYNC B1 ;  /* 0x0000000000017941 */ /* 0x000fea0003800000 */
.L_x_172:
        /* <DEDUP_REMOVED lines=10> */
.L_x_175:
[----:B------:R-:W-:Y:S05]  /*c650*/  BSYNC B1 ;  /* 0x0000000000017941 */ /* 0x000fea0003800000 */
.L_x_174:
        /* <DEDUP_REMOVED lines=10> */
.L_x_177:
[----:B------:R-:W-:Y:S05]  /*c700*/  BSYNC B1 ;  /* 0x0000000000017941 */ /* 0x000fea0003800000 */
.L_x_176:
        /* <DEDUP_REMOVED lines=10> */
.L_x_179:
[----:B------:R-:W-:Y:S05]  /*c7b0*/  BSYNC B1 ;  /* 0x0000000000017941 */ /* 0x000fea0003800000 */
.L_x_178:
        /* <DEDUP_REMOVED lines=10> */
.L_x_181:
[----:B------:R-:W-:Y:S05]  /*c860*/  BSYNC B1 ;  /* 0x0000000000017941 */ /* 0x000fea0003800000 */
.L_x_180:
        /* <DEDUP_REMOVED lines=10> */
.L_x_183:
[----:B------:R-:W-:Y:S05]  /*c910*/  BSYNC B1 ;  /* 0x0000000000017941 */ /* 0x000fea0003800000 */
.L_x_182:
        /* <DEDUP_REMOVED lines=10> */
.L_x_185:
[----:B------:R-:W-:Y:S05]  /*c9c0*/  BSYNC B1 ;  /* 0x0000000000017941 */ /* 0x000fea0003800000 */
.L_x_184:
        /* <DEDUP_REMOVED lines=10> */
.L_x_187:
[----:B------:R-:W-:Y:S05]  /*ca70*/  BSYNC B1 ;  /* 0x0000000000017941 */ /* 0x000fea0003800000 */
.L_x_186:
        /* <DEDUP_REMOVED lines=10> */
.L_x_189:
[----:B------:R-:W-:Y:S05]  /*cb20*/  BSYNC B1 ;  /* 0x0000000000017941 */ /* 0x000fea0003800000 */
.L_x_188:
        /* <DEDUP_REMOVED lines=10> */
.L_x_191:
[----:B------:R-:W-:Y:S05]  /*cbd0*/  BSYNC B1 ;  /* 0x0000000000017941 */ /* 0x000fea0003800000 */
.L_x_190:
        /* <DEDUP_REMOVED lines=10> */
.L_x_193:
[----:B------:R-:W-:Y:S05]  /*cc80*/  BSYNC B1 ;  /* 0x0000000000017941 */ /* 0x000fea0003800000 */
.L_x_192:
        /* <DEDUP_REMOVED lines=10> */
.L_x_195:
[----:B------:R-:W-:Y:S05]  /*cd30*/  BSYNC B1 ;  /* 0x0000000000017941 */ /* 0x000fea0003800000 */
.L_x_194:
        /* <DEDUP_REMOVED lines=10> */
.L_x_197:
[----:B------:R-:W-:Y:S05]  /*cde0*/  BSYNC B1 ;  /* 0x0000000000017941 */ /* 0x000fea0003800000 */
.L_x_196:
        /* <DEDUP_REMOVED lines=10> */
.L_x_199:
[----:B------:R-:W-:Y:S05]  /*ce90*/  BSYNC B1 ;  /* 0x0000000000017941 */ /* 0x000fea0003800000 */
.L_x_198:
        /* <DEDUP_REMOVED lines=10> */
.L_x_201:
[----:B------:R-:W-:Y:S05]  /*cf40*/  BSYNC B1 ;  /* 0x0000000000017941 */ /* 0x000fea0003800000 */
.L_x_200:
        /* <DEDUP_REMOVED lines=10> */
.L_x_203:
[----:B------:R-:W-:Y:S05]  /*cff0*/  BSYNC B1 ;  /* 0x0000000000017941 */ /* 0x000fea0003800000 */
.L_x_202:
        /* <DEDUP_REMOVED lines=10> */
.L_x_205:
[----:B------:R-:W-:Y:S05]  /*d0a0*/  BSYNC B1 ;  /* 0x0000000000017941 */ /* 0x000fea0003800000 */
.L_x_204:
        /* <DEDUP_REMOVED lines=10> */
.L_x_207:
[----:B------:R-:W-:Y:S05]  /*d150*/  BSYNC B1 ;  /* 0x0000000000017941 */ /* 0x000fea0003800000 */
.L_x_206:
        /* <DEDUP_REMOVED lines=10> */
.L_x_209:
[----:B------:R-:W-:Y:S05]  /*d200*/  BSYNC B1 ;  /* 0x0000000000017941 */ /* 0x000fea0003800000 */
.L_x_208:
        /* <DEDUP_REMOVED lines=10> */
.L_x_211:
[----:B------:R-:W-:Y:S05]  /*d2b0*/  BSYNC B1 ;  /* 0x0000000000017941 */ /* 0x000fea0003800000 */
.L_x_210:
        /* <DEDUP_REMOVED lines=10> */
.L_x_213:
[----:B------:R-:W-:Y:S05]  /*d360*/  BSYNC B1 ;  /* 0x0000000000017941 */ /* 0x000fea0003800000 */
.L_x_212:
        /* <DEDUP_REMOVED lines=10> */
.L_x_215:
[----:B------:R-:W-:Y:S05]  /*d410*/  BSYNC B1 ;  /* 0x0000000000017941 */ /* 0x000fea0003800000 */
.L_x_214:
        /* <DEDUP_REMOVED lines=10> */
.L_x_217:
[----:B------:R-:W-:Y:S05]  /*d4c0*/  BSYNC B1 ;  /* 0x0000000000017941 */ /* 0x000fea0003800000 */
.L_x_216:
        /* <DEDUP_REMOVED lines=10> */
.L_x_219:
[----:B------:R-:W-:Y:S05]  /*d570*/  BSYNC B1 ;  /* 0x0000000000017941 */ /* 0x000fea0003800000 */
.L_x_218:
        /* <DEDUP_REMOVED lines=10> */
.L_x_221:
[----:B------:R-:W-:Y:S05]  /*d620*/  BSYNC B1 ;  /* 0x0000000000017941 */ /* 0x000fea0003800000 */
.L_x_220:
        /* <DEDUP_REMOVED lines=10> */
.L_x_223:
[----:B------:R-:W-:Y:S05]  /*d6d0*/  BSYNC B1 ;  /* 0x0000000000017941 */ /* 0x000fea0003800000 */
.L_x_222:
        /* <DEDUP_REMOVED lines=10> */
.L_x_225:
[----:B------:R-:W-:Y:S05]  /*d780*/  BSYNC B1 ;  /* 0x0000000000017941 */ /* 0x000fea0003800000 */
.L_x_224:
        /* <DEDUP_REMOVED lines=10> */
.L_x_227:
[----:B------:R-:W-:Y:S05]  /*d830*/  BSYNC B1 ;  /* 0x0000000000017941 */ /* 0x000fea0003800000 */
.L_x_226:
        /* <DEDUP_REMOVED lines=10> */
.L_x_229:
[----:B------:R-:W-:Y:S05]  /*d8e0*/  BSYNC B1 ;  /* 0x0000000000017941 */ /* 0x000fea0003800000 */
.L_x_228:
        /* <DEDUP_REMOVED lines=10> */
.L_x_231:
[----:B------:R-:W-:Y:S05]  /*d990*/  BSYNC B1 ;  /* 0x0000000000017941 */ /* 0x000fea0003800000 */
.L_x_230:
        /* <DEDUP_REMOVED lines=10> */
.L_x_233:
[----:B------:R-:W-:Y:S05]  /*da40*/  BSYNC B1 ;  /* 0x0000000000017941 */ /* 0x000fea0003800000 */
.L_x_232:
        /* <DEDUP_REMOVED lines=10> */
.L_x_235:
[----:B------:R-:W-:Y:S05]  /*daf0*/  BSYNC B1 ;  /* 0x0000000000017941 */ /* 0x000fea0003800000 */
.L_x_234:
        /* <DEDUP_REMOVED lines=10> */
.L_x_237:
[----:B------:R-:W-:Y:S05]  /*dba0*/  BSYNC B1 ;  /* 0x0000000000017941 */ /* 0x000fea0003800000 */
.L_x_236:
        /* <DEDUP_REMOVED lines=10> */
.L_x_239:
[----:B------:R-:W-:Y:S05]  /*dc50*/  BSYNC B1 ;  /* 0x0000000000017941 */ /* 0x000fea0003800000 */
.L_x_238:
        /* <DEDUP_REMOVED lines=10> */
.L_x_241:
[----:B------:R-:W-:Y:S05]  /*dd00*/  BSYNC B1 ;  /* 0x0000000000017941 */ /* 0x000fea0003800000 */
.L_x_240:
        /* <DEDUP_REMOVED lines=10> */
.L_x_243:
[----:B------:R-:W-:Y:S05]  /*ddb0*/  BSYNC B1 ;  /* 0x0000000000017941 */ /* 0x000fea0003800000 */
.L_x_242:
        /* <DEDUP_REMOVED lines=10> */
.L_x_245:
[----:B------:R-:W-:Y:S05]  /*de60*/  BSYNC B1 ;  /* 0x0000000000017941 */ /* 0x000fea0003800000 */
.L_x_244:
        /* <DEDUP_REMOVED lines=10> */
.L_x_247:
[----:B------:R-:W-:Y:S05]  /*df10*/  BSYNC B1 ;  /* 0x0000000000017941 */ /* 0x000fea0003800000 */
.L_x_246:
        /* <DEDUP_REMOVED lines=10> */
.L_x_249:
[----:B------:R-:W-:Y:S05]  /*dfc0*/  BSYNC B1 ;  /* 0x0000000000017941 */ /* 0x000fea0003800000 */
.L_x_248:
        /* <DEDUP_REMOVED lines=10> */
.L_x_251:
[----:B------:R-:W-:Y:S05]  /*e070*/  BSYNC B1 ;  /* 0x0000000000017941 */ /* 0x000fea0003800000 */
.L_x_250:
        /* <DEDUP_REMOVED lines=10> */
.L_x_253:
[----:B------:R-:W-:Y:S05]  /*e120*/  BSYNC B1 ;  /* 0x0000000000017941 */ /* 0x000fea0003800000 */
.L_x_252:
        /* <DEDUP_REMOVED lines=10> */
.L_x_255:
[----:B------:R-:W-:Y:S05]  /*e1d0*/  BSYNC B1 ;  /* 0x0000000000017941 */ /* 0x000fea0003800000 */
.L_x_254:
        /* <DEDUP_REMOVED lines=10> */
.L_x_257:
[----:B------:R-:W-:Y:S05]  /*e280*/  BSYNC B1 ;  /* 0x0000000000017941 */ /* 0x000fea0003800000 */
.L_x_256:
        /* <DEDUP_REMOVED lines=10> */
.L_x_259:
[----:B------:R-:W-:Y:S05]  /*e330*/  BSYNC B1 ;  /* 0x0000000000017941 */ /* 0x000fea0003800000 */
.L_x_258:
        /* <DEDUP_REMOVED lines=10> */
.L_x_261:
[----:B------:R-:W-:Y:S05]  /*e3e0*/  BSYNC B1 ;  /* 0x0000000000017941 */ /* 0x000fea0003800000 */
.L_x_260:
        /* <DEDUP_REMOVED lines=10> */
.L_x_263:
[----:B------:R-:W-:Y:S05]  /*e490*/  BSYNC B1 ;  /* 0x0000000000017941 */ /* 0x000fea0003800000 */
.L_x_262:
        /* <DEDUP_REMOVED lines=10> */
.L_x_265:
[----:B------:R-:W-:Y:S05]  /*e540*/  BSYNC B1 ;  /* 0x0000000000017941 */ /* 0x000fea0003800000 */
.L_x_264:
        /* <DEDUP_REMOVED lines=10> */
.L_x_267:
[----:B------:R-:W-:Y:S05]  /*e5f0*/  BSYNC B1 ;  /* 0x0000000000017941 */ /* 0x000fea0003800000 */
.L_x_266:
        /* <DEDUP_REMOVED lines=10> */
.L_x_269:
[----:B------:R-:W-:Y:S05]  /*e6a0*/  BSYNC B1 ;  /* 0x0000000000017941 */ /* 0x000fea0003800000 */
.L_x_268:
        /* <DEDUP_REMOVED lines=10> */
.L_x_271:
[----:B------:R-:W-:Y:S05]  /*e750*/  BSYNC B1 ;  /* 0x0000000000017941 */ /* 0x000fea0003800000 */
.L_x_270:
        /* <DEDUP_REMOVED lines=10> */
.L_x_273:
[----:B------:R-:W-:Y:S05]  /*e800*/  BSYNC B1 ;  /* 0x0000000000017941 */ /* 0x000fea0003800000 */
.L_x_272:
        /* <DEDUP_REMOVED lines=10> */
.L_x_275:
[----:B------:R-:W-:Y:S05]  /*e8b0*/  BSYNC B1 ;  /* 0x0000000000017941 */ /* 0x000fea0003800000 */
.L_x_274:
        /* <DEDUP_REMOVED lines=10> */
.L_x_277:
[----:B------:R-:W-:Y:S05]  /*e960*/  BSYNC B1 ;  /* 0x0000000000017941 */ /* 0x000fea0003800000 */
.L_x_276:
[----:B0-234-:R-:W2:Y:S01]  /*e970*/  LDL.LU R10, [R1+0x1f4] ;  /* 0x0001f400010a7983 */ /* 0x01dea20000300800 */
[----:B-----5:R-:W-:Y:S01]  /*e980*/  IMAD.U32 R11, R23, 0x10000, RZ ;  /* 0x00010000170b7824 */ /* 0x020fe200078e00ff */
        /* <DEDUP_REMOVED lines=8> */
.L_x_279:
[----:B------:R-:W-:Y:S05]  /*ea10*/  BSYNC B1 ;  /* 0x0000000000017941 */ /* 0x000fea0003800000 */
.L_x_278:
[----:B------:R-:W3:Y:S01]  /*ea20*/  LDL.LU R10, [R1+0x1f8] ;  /* 0x0001f800010a7983 */ /* 0x000ee20000300800 */
[----:B0----5:R-:W-:Y:S01]  /*ea30*/  IMAD.U32 R11, R23, 0x10000, RZ ;  /* 0x00010000170b7824 */ /* 0x021fe200078e00ff */
[----:B------:R-:W-:Y:S01]  /*ea40*/  ISETP.GT.AND P1, PT, R0, 0xf9, P0 ;  /* 0x000000f90000780c */ /* 0x000fe20000724270 */
[----:B------:R-:W-:Y:S01]  /*ea50*/  BSSY B1, `(.L_x_280) ;  /* 0x000000a000017945 */ /* 0x000fe20003800000 */
[----:B------:R-:W-:Y:S01]  /*ea60*/  IADD3 R167, P0, R3, 0x80, RZ ;  /* 0x0000008003a77810 */ /* 0x000fe20007f1e0ff */
[----:B------:R-:W-:-:S04]  /*ea70*/  FMUL R11, R11, R16 ;  /* 0x000000100b0b7220 */ /* 0x000fc80000400000 */
[----:B---3--:R-:W-:-:S05]  /*ea80*/  FFMA R11, R10, R2, R11 ;  /* 0x000000020a0b7223 */ /* 0x008fca000000000b */
[----:B------:R-:W-:-:S04]  /*ea90*/  F2FP.BF16.F32.PACK_AB R11, RZ, R11 ;  /* 0x0000000bff0b723e */ /* 0x000fc800000010ff */
[----:B------:R-:W-:Y:S02]  /*eaa0*/  PRMT R3, R11, 0x7610, R3 ;  /* 0x000076100b037816 */ /* 0x000fe40000000003 */
[----:B------:R-:W-:-:S03]  /*eab0*/  IADD3.X R11, RZ, UR7, RZ, P0, !PT ;  /* 0x00000007ff0b7c10 */ /* 0x000fc600087fe4ff */
[----:B------:R0:W-:Y:S01]  /*eac0*/  @P2 STG.E.U16 desc[UR36][R6.64+0x1f0], R3 ;  /* 0x0001f00306002986 */ /* 0x0001e2000c101524 */
[----:B------:R-:W-:Y:S05]  /*ead0*/  @!P1 BRA `(.L_x_281) ;  /* 0x0000000000049947 */ /* 0x000fea0003800000 */
[----:B------:R3:W5:Y:S02]  /*eae0*/  LDG.E.LTC128B.U16 R23, desc[UR36][R8.64+0x1f2] ;  /* 0x0001f22408177981 */ /* 0x000764000c1e1520 */
.L_x_281:
[----:B------:R-:W-:Y:S05]  /*eaf0*/  BSYNC B1 ;  /* 0x0000000000017941 */ /* 0x000fea0003800000 */
.L_x_280:
[----:B------:R-:W4:Y:S01]  /*eb00*/  LDL.LU R10, [R1+0x1fc] ;  /* 0x0001fc00010a7983 */ /* 0x000f220000300800 */
[----:B0----5:R-:W-:Y:S01]  /*eb10*/  IMAD.U32 R3, R23, 0x10000, RZ ;  /* 0x0001000017037824 */ /* 0x021fe200078e00ff */
[----:B------:R-:W-:Y:S01]  /*eb20*/  ISETP.GT.AND P0, PT, R17, 0x80, PT ;  /* 0x000000801100780c */ /* 0x000fe20003f04270 */
[----:B--23--:R-:W-:Y:S02]  /*eb30*/  IMAD R8, R11, R14, RZ ;  /* 0x0000000e0b087224 */ /* 0x00cfe400078e02ff */
[----:B------:R-:W-:Y:S01]  /*eb40*/  FMUL R3, R3, R16 ;  /* 0x0000001003037220 */ /* 0x000fe20000400000 */
[----:B------:R-:W-:Y:S01]  /*eb50*/  ISETP.GT.AND P4, PT, R0, RZ, P0 ;  /* 0x000000ff0000720c */ /* 0x000fe20000784270 */
[C---:B------:R-:W-:Y:S02]  /*eb60*/  IMAD R165, R167.reuse, R15, R8 ;  /* 0x0000000fa7a57224 */ /* 0x040fe400078e0208 */
[----:B------:R-:W-:-:S04]  /*eb70*/  IMAD.WIDE.U32 R8, R167, R14, R20 ;  /* 0x0000000ea7087225 */ /* 0x000fc800078e0014 */
[----:B------:R-:W-:Y:S02]  /*eb80*/  IMAD.IADD R9, R9, 0x1, R165 ;  /* 0x0000000109097824 */ /* 0x000fe400078e02a5 */
[----:B----4-:R-:W-:Y:S01]  /*eb90*/  FFMA R3, R10, R2, R3 ;  /* 0x000000020a037223 */ /* 0x010fe20000000003 */
[----:B------:R-:W-:-:S04]  /*eba0*/  LEA R10, P2, R8, R12, 0x1 ;  /* 0x0000000c080a7211 */ /* 0x000fc800078408ff */
[----:B------:R-:W-:Y:S02]  /*ebb0*/  F2FP.BF16.F32.PACK_AB R3, RZ, R3 ;  /* 0x00000003ff03723e */ /* 0x000fe400000010ff */
[--C-:B------:R-:W-:Y:S02]  /*ebc0*/  LEA.HI.X R11, R8, R13, R9.reuse, 0x1, P2 ;  /* 0x0000000d080b7211 */ /* 0x100fe400010f0c09 */
[----:B------:R-:W-:-:S05]  /*ebd0*/  PRMT R9, R3, 0x7610, R9 ;  /* 0x0000761003097816 */ /* 0x000fca0000000009 */
[----:B------:R0:W-:Y:S04]  /*ebe0*/  @P1 STG.E.U16 desc[UR36][R6.64+0x1f2], R9 ;  /* 0x0001f20906001986 */ /* 0x0001e8000c101524 */
[----:B------:R-:W2:Y:S01]  /*ebf0*/  @P4 LDG.E.LTC128B.U16 R23, desc[UR36][R10.64] ;  /* 0x000000240a174981 */ /* 0x000ea2000c1e1520 */
[----:B-1----:R-:W-:Y:S01]  /*ec00*/  IMAD.U32 R159, RZ, RZ, UR8 ;  /* 0x00000008ff9f7e24 */ /* 0x002fe2000f8e00ff */
[----:B------:R-:W-:Y:S01]  /*ec10*/  ISETP.GT.AND P2, PT, R0, 0x1, P0 ;  /* 0x000000010000780c */ /* 0x000fe20000744270 */
[----:B------:R-:W-:Y:S01]  /*ec20*/  IMAD.U32 R161, RZ, RZ, UR8 ;  /* 0x00000008ffa17e24 */ /* 0x000fe2000f8e00ff */
[----:B------:R-:W-:Y:S01]  /*ec30*/  BSSY B1, `(.L_x_282) ;  /* 0x0000013000017945 */ /* 0x000fe20003800000 */
[----:B------:R-:W-:Y:S01]  /*ec40*/  IMAD.U32 R164, RZ, RZ, UR9 ;  /* 0x00000009ffa47e24 */ /* 0x000fe2000f8e00ff */
[----:B------:R-:W-:Y:S01]  /*ec50*/  SHF.L.U32 R159, R159, 0x8, RZ ;  /* 0x000000089f9f7819 */ /* 0x000fe200000006ff */
[----:B0-----:R-:W-:-:S03]  /*ec60*/  IMAD.WIDE.U32 R8, R167, R14, R18 ;  /* 0x0000000ea7087225 */ /* 0x001fc600078e0012 */
[----:B------:R-:W-:Y:S01]  /*ec70*/  SHF.L.U64.HI R161, R161, 0x8, R164 ;  /* 0x00000008a1a17819 */ /* 0x000fe200000102a4 */
[----:B------:R-:W-:Y:S02]  /*ec80*/  IMAD.IADD R9, R165, 0x1, R9 ;  /* 0x00000001a5097824 */ /* 0x000fe400078e0209 */
[----:B------:R-:W-:Y:S01]  /*ec90*/  IMAD.WIDE.U32 R162, R22, UR43, R8 ;  /* 0x0000002b16a27c25 */ /* 0x000fe2000f8e0008 */
[----:B------:R-:W-:-:S03]  /*eca0*/  IADD3 R8, P1, R159, R4, RZ ;  /* 0x000000049f087210 */ /* 0x000fc60007f3e0ff */
[----:B------:R-:W-:Y:S01]  /*ecb0*/  IMAD.IADD R7, R157, 0x1, R163 ;  /* 0x000000019d077824 */ /* 0x000fe200078e02a3 */
[----:B------:R-:W-:Y:S01]  /*ecc0*/  LEA R6, P3, R162, R12, 0x1 ;  /* 0x0000000ca2067211 */ /* 0x000fe200078608ff */
[----:B------:R-:W-:-:S03]  /*ecd0*/  IMAD.X R9, R161, 0x1, R5, P1 ;  /* 0x00000001a1097824 */ /* 0x000fc600008e0605 */
[----:B------:R-:W-:Y:S02]  /*ece0*/  LEA.HI.X R7, R162, R13, R7, 0x1, P3 ;  /* 0x0000000da2077211 */ /* 0x000fe400018f0c07 */
[----:B--2---:R-:W-:-:S05]  /*ecf0*/  SHF.L.U32 R3, R23, 0x10, RZ ;  /* 0x0000001017037819 */ /* 0x004fca00000006ff */
[----:B------:R-:W-:-:S04]  /*ed00*/  FMUL R3, R3, R16 ;  /* 0x0000001003037220 */ /* 0x000fc80000400000 */
[----:B------:R-:W-:-:S05]  /*ed10*/  FFMA R3, R24, R2, R3 ;  /* 0x0000000218037223 */ /* 0x000fca0000000003 */
[----:B------:R-:W-:-:S05]  /*ed20*/  F2FP.BF16.F32.PACK_AB R3, RZ, R3 ;  /* 0x00000003ff03723e */ /* 0x000fca00000010ff */
[----:B------:R0:W-:Y:S01]  /*ed30*/  @P4 STG.E.U16 desc[UR36][R8.64], R3 ;  /* 0x0000000308004986 */ /* 0x0001e2000c101524 */
[----:B------:R-:W-:Y:S05]  /*ed40*/  @!P2 BRA `(.L_x_283) ;  /* 0x000000000004a947 */ /* 0x000fea0003800000 */
[----:B------:R1:W5:Y:S02]  /*ed50*/  LDG.E.LTC128B.U16 R23, desc[UR36][R6.64+0x2] ;  /* 0x0000022406177981 */ /* 0x000364000c1e1520 */
.L_x_283:
[----:B------:R-:W-:Y:S05]  /*ed60*/  BSYNC B1 ;  /* 0x0000000000017941 */ /* 0x000fea0003800000 */
.L_x_282:
[----:B0----5:R-:W-:Y:S01]  /*ed70*/  IMAD.U32 R3, R23, 0x10000, RZ ;  /* 0x0001000017037824 */ /* 0x021fe200078e00ff */
[----:B------:R-:W-:Y:S01]  /*ed80*/  ISETP.GT.AND P1, PT, R17, 0x88, PT ;  /* 0x000000881100780c */ /* 0x000fe20003f24270 */
[----:B------:R-:W-:Y:S01]  /*ed90*/  IMAD.WIDE.U32 R14, R167, R14, R154 ;  /* 0x0000000ea70e7225 */ /* 0x000fe200078e009a */
[----:B------:R-:W-:Y:S03]  /*eda0*/  BSSY B1, `(.L_x_284) ;  /* 0x0000010000017945 */ /* 0x000fe60003800000 */
[----:B------:R-:W-:Y:S01]  /*edb0*/  FMUL R10, R3, R16 ;  /* 0x00000010030a7220 */ /* 0x000fe20000400000 */
[----:B------:R-:W-:Y:S02]  /*edc0*/  ISETP.GT.AND P3, PT, R0, RZ, P1 ;  /* 0x000000ff0000720c */ /* 0x000fe40000f64270 */
[----:B------:R-:W-:Y:S01]  /*edd0*/  IADD3 R152, P4, R152, R14, RZ ;  /* 0x0000000e98987210 */ /* 0x000fe20007f9e0ff */
[----:B------:R-:W-:Y:S01]  /*ede0*/  FFMA R10, R25, R2, R10 ;  /* 0x00000002190a7223 */ /* 0x000fe2000000000a */
[----:B------:R-:W-:-:S02]  /*edf0*/  IADD3 R165, R165, R15, RZ ;  /* 0x0000000fa5a57210 */ /* 0x000fc40007ffe0ff */
[----:B------:R-:W-:Y:S02]  /*ee00*/  IADD3 R14, P5, R18, R14, RZ ;  /* 0x0000000e120e7210 */ /* 0x000fe40007fbe0ff */
[----:B------:R-:W-:Y:S01]  /*ee10*/  F2FP.BF16.F32.PACK_AB R3, RZ, R10 ;  /* 0x0000000aff03723e */ /* 0x000fe200000010ff */
[----:B------:R-:W-:Y:S01]  /*ee20*/  IMAD.X R20, R165, 0x1, R21, P4 ;  /* 0x00000001a5147824 */ /* 0x000fe200020e0615 */
[C---:B------:R-:W-:Y:S02]  /*ee30*/  LEA R10, P4, R152.reuse, R12, 0x1 ;  /* 0x0000000c980a7211 */ /* 0x040fe400078808ff */
[----:B------:R-:W-:Y:S02]  /*ee40*/  PRMT R17, R3, 0x7610, R17 ;  /* 0x0000761003117816 */ /* 0x000fe40000000011 */
[----:B------:R-:W-:Y:S02]  /*ee50*/  LEA.HI.X R11, R152, R13, R20, 0x1, P4 ;  /* 0x0000000d980b7211 */ /* 0x000fe400020f0c14 */
[----:B------:R-:W-:Y:S01]  /*ee60*/  PRMT R3, R23, 0x7610, R3 ;  /* 0x0000761017037816 */ /* 0x000fe20000000003 */
[----:B------:R0:W-:Y:S01]  /*ee70*/  @P2 STG.E.U16 desc[UR36][R8.64+0x2], R17 ;  /* 0x0000021108002986 */ /* 0x0001e2000c101524 */
[----:B------:R-:W-:Y:S05]  /*ee80*/  @!P3 BRA `(.L_x_285) ;  /* 0x000000000004b947 */ /* 0x000fea0003800000 */
[----:B------:R2:W5:Y:S02]  /*ee90*/  LDG.E.LTC128B.U16 R3, desc[UR36][R10.64] ;  /* 0x000000240a037981 */ /* 0x000564000c1e1520 */
.L_x_285:
[----:B------:R-:W-:Y:S05]  /*eea0*/  BSYNC B1 ;  /* 0x0000000000017941 */ /* 0x000fea0003800000 */
.L_x_284:
[----:B--2--5:R-:W-:Y:S01]  /*eeb0*/  IMAD.U32 R11, R3, 0x10000, RZ ;  /* 0x00010000030b7824 */ /* 0x024fe200078e00ff */
[----:B------:R-:W-:Y:S01]  /*eec0*/  IADD3 R10, P2, R8, R158, RZ ;  /* 0x0000009e080a7210 */ /* 0x000fe20007f5e0ff */
[----:B------:R-:W-:Y:S01]  /*eed0*/  IMAD.X R15, R19, 0x1, R165, P5 ;  /* 0x00000001130f7824 */ /* 0x000fe200028e06a5 */
[----:B------:R-:W-:Y:S01]  /*eee0*/  ISETP.GT.AND P5, PT, R0, 0x1, P1 ;  /* 0x000000010000780c */ /* 0x000fe20000fa4270 */
[----:B------:R-:W-:Y:S01]  /*eef0*/  FMUL R11, R11, R16 ;  /* 0x000000100b0b7220 */ /* 0x000fe20000400000 */
[----:B------:R-:W-:Y:S01]  /*ef00*/  BSSY B1, `(.L_x_286) ;  /* 0x000000b000017945 */ /* 0x000fe20003800000 */
[----:B------:R-:W-:-:S04]  /*ef10*/  IMAD.WIDE.U32 R22, R22, UR43, R14 ;  /* 0x0000002b16167c25 */ /* 0x000fc8000f8e000e */
[----:B------:R-:W-:Y:S01]  /*ef20*/  FFMA R11, R26, R2, R11 ;  /* 0x000000021a0b7223 */ /* 0x000fe2000000000b */
[----:B------:R-:W-:-:S04]  /*ef30*/  IADD3 R157, R157, R23, RZ ;  /* 0x000000179d9d7210 */ /* 0x000fc80007ffe0ff */
[----:B------:R-:W-:Y:S01]  /*ef40*/  F2FP.BF16.F32.PACK_AB R14, RZ, R11 ;  /* 0x0000000bff0e723e */ /* 0x000fe200000010ff */
[----:B------:R-:W-:Y:S01]  /*ef50*/  IMAD.X R11, R9, 0x1, R156, P2 ;  /* 0x00000001090b7824 */ /* 0x000fe200010e069c */
[----:B------:R-:W-:-:S04]  /*ef60*/  LEA R12, P4, R22, R12, 0x1 ;  /* 0x0000000c160c7211 */ /* 0x000fc800078808ff */
[----:B------:R2:W-:Y:S01]  /*ef70*/  @P3 STG.E.U16 desc[UR36][R10.64], R14 ;  /* 0x0000000e0a003986 */ /* 0x0005e2000c101524 */
[----:B------:R-:W-:Y:S01]  /*ef80*/  LEA.HI.X R13, R22, R13, R157, 0x1, P4 ;  /* 0x0000000d160d7211 */ /* 0x000fe200020f0c9d */
[----:B------:R-:W-:Y:S07]  /*ef90*/  @!P5 BRA `(.L_x_287) ;  /* 0x000000000004d947 */ /* 0x000fee0003800000 */
[----:B------:R3:W5:Y:S02]  /*efa0*/  LDG.E.LTC128B.U16 R3, desc[UR36][R12.64+0x2] ;  /* 0x000002240c037981 */ /* 0x000764000c1e1520 */
.L_x_287:
[----:B------:R-:W-:Y:S05]  /*efb0*/  BSYNC B1 ;  /* 0x0000000000017941 */ /* 0x000fea0003800000 */
.L_x_286:
[----:B-----5:R-:W-:Y:S01]  /*efc0*/  IMAD.U32 R15, R3, 0x10000, RZ ;  /* 0x00010000030f7824 */ /* 0x020fe200078e00ff */
[----:B------:R-:W-:Y:S01]  /*efd0*/  ISETP.GT.AND P2, PT, R0, 0x8, P0 ;  /* 0x000000080000780c */ /* 0x000fe20000744270 */
[----:B------:R-:W-:Y:S02]  /*efe0*/  BSSY B1, `(.L_x_288) ;  /* 0x0000007000017945 */ /* 0x000fe40003800000 */
[----:B--2---:R-:W-:-:S04]  /*eff0*/  FMUL R14, R15, R16 ;  /* 0x000000100f0e7220 */ /* 0x004fc80000400000 */
[----:B------:R-:W-:-:S05]  /*f000*/  FFMA R14, R27, R2, R14 ;  /* 0x000000021b0e7223 */ /* 0x000fca000000000e */
[----:B------:R-:W-:-:S05]  /*f010*/  F2FP.BF16.F32.PACK_AB R14, RZ, R14 ;  /* 0x0000000eff0e723e */ /* 0x000fca00000010ff */
[----:B------:R2:W-:Y:S01]  /*f020*/  @P5 STG.E.U16 desc[UR36][R10.64+0x2], R14 ;  /* 0x0000020e0a005986 */ /* 0x0005e2000c101524 */
[----:B------:R-:W-:Y:S05]  /*f030*/  @!P2 BRA `(.L_x_289) ;  /* 0x000000000004a947 */ /* 0x000fea0003800000 */
[----:B------:R4:W5:Y:S02]  /*f040*/  LDG.E.LTC128B.U16 R3, desc[UR36][R6.64+0x10] ;  /* 0x0000102406037981 */ /* 0x000964000c1e1520 */
.L_x_289:
[----:B------:R-:W-:Y:S05]  /*f050*/  BSYNC B1 ;  /* 0x0000000000017941 */ /* 0x000fea0003800000 */
.L_x_288:
[----:B--2--5:R-:W-:Y:S01]  /*f060*/  IMAD.U32 R11, R3, 0x10000, RZ ;  /* 0x00010000030b7824 */ /* 0x024fe200078e00ff */
[----:B------:R-:W-:Y:S01]  /*f070*/  ISETP.GT.AND P3, PT, R0, 0x9, P0 ;  /* 0x000000090000780c */ /* 0x000fe20000764270 */
[----:B------:R-:W-:Y:S02]  /*f080*/  BSSY B1, `(.L_x_290) ;  /* 0x0000007000017945 */ /* 0x000fe40003800000 */
[----:B------:R-:W-:-:S04]  /*f090*/  FMUL R11, R11, R16 ;  /* 0x000000100b0b7220 */ /* 0x000fc80000400000 */
[----:B------:R-:W-:-:S05]  /*f0a0*/  FFMA R11, R28, R2, R11 ;  /* 0x000000021c0b7223 */ /* 0x000fca000000000b */
[----:B------:R-:W-:-:S05]  /*f0b0*/  F2FP.BF16.F32.PACK_AB R11, RZ, R11 ;  /* 0x0000000bff0b723e */ /* 0x000fca00000010ff */
[----:B------:R2:W-:Y:S01]  /*f0c0*/  @P2 STG.E.U16 desc[UR36][R8.64+0x10], R11 ;  /* 0x0000100b08002986 */ /* 0x0005e2000c101524 */
[----:B------:R-:W-:Y:S05]  /*f0d0*/  @!P3 BRA `(.L_x_291) ;  /* 0x000000000004b947 */ /* 0x000fea0003800000 */
[----:B------:R0:W5:Y:S02]  /*f0e0*/  LDG.E.LTC128B.U16 R3, desc[UR36][R6.64+0x12] ;  /* 0x0000122406037981 */ /* 0x000164000c1e1520 */
.L_x_291:
[----:B------:R-:W-:Y:S05]  /*f0f0*/  BSYNC B1 ;  /* 0x0000000000017941 */ /* 0x000fea0003800000 */
.L_x_290:
[----:B--2--5:R-:W-:Y:S01]  /*f100*/  SHF.L.U32 R11, R3, 0x10, RZ ;  /* 0x00000010030b7819 */ /* 0x024fe200000006ff */
[----:B------:R-:W-:Y:S01]  /*f110*/  BSSY B1, `(.L_x_292) ;  /* 0x0000008000017945 */ /* 0x000fe20003800000 */
[----:B------:R-:W-:-:S03]  /*f120*/  ISETP.GT.AND P4, PT, R0, 0x8, P1 ;  /* 0x000000080000780c */ /* 0x000fc60000f84270 */
[----:B------:R-:W-:-:S04]  /*f130*/  FMUL R10, R11, R16 ;  /* 0x000000100b0a7220 */ /* 0x000fc80000400000 */
[----:B------:R-:W-:-:S05]  /*f140*/  FFMA R10, R29, R2, R10 ;  /* 0x000000021d0a7223 */ /* 0x000fca000000000a */
[----:B------:R-:W-:-:S05]  /*f150*/  F2FP.BF16.F32.PACK_AB R10, RZ, R10 ;  /* 0x0000000aff0a723e */ /* 0x000fca00000010ff */
[----:B------:R2:W-:Y:S01]  /*f160*/  @P3 STG.E.U16 desc[UR36][R8.64+0x12], R10 ;  /* 0x0000120a08003986 */ /* 0x0005e2000c101524 */
[----:B------:R-:W-:Y:S05]  /*f170*/  @!P4 BRA `(.L_x_293) ;  /* 0x000000000004c947 */ /* 0x000fea0003800000 */
[----:B------:R0:W5:Y:S02]  /*f180*/  LDG.E.LTC128B.U16 R3, desc[UR36][R12.64+0x10] ;  /* 0x000010240c037981 */ /* 0x000164000c1e1520 */
.L_x_293:
[----:B------:R-:W-:Y:S05]  /*f190*/  BSYNC B1 ;  /* 0x0000000000017941 */ /* 0x000fea0003800000 */
.L_x_292:
[----:B-----5:R-:W-:Y:S01]  /*f1a0*/  IMAD.U32 R11, R3, 0x10000, RZ ;  /* 0x00010000030b7824 */ /* 0x020fe200078e00ff */
[----:B--2---:R-:W-:Y:S01]  /*f1b0*/  IADD3 R10, P3, R158, R8, RZ ;  /* 0x000000089e0a7210 */ /* 0x004fe20007f7e0ff */
[----:B------:R-:W-:Y:S01]  /*f1c0*/  BSSY B1, `(.L_x_294) ;  /* 0x0000009000017945 */ /* 0x000fe20003800000 */
[----:B------:R-:W-:Y:S01]  /*f1d0*/  ISETP.GT.AND P2, PT, R0, 0x9, P1 ;  /* 0x000000090000780c */ /* 0x000fe20000f44270 */
[----:B------:R-:W-:-:S04]  /*f1e0*/  FMUL R11, R11, R16 ;  /* 0x000000100b0b7220 */ /* 0x000fc80000400000 */
[----:B------:R-:W-:-:S05]  /*f1f0*/  FFMA R11, R30, R2, R11 ;  /* 0x000000021e0b7223 */ /* 0x000fca000000000b */
[----:B------:R-:W-:Y:S01]  /*f200*/  F2FP.BF16.F32.PACK_AB R14, RZ, R11 ;  /* 0x0000000bff0e723e */ /* 0x000fe200000010ff */
[----:B------:R-:W-:-:S05]  /*f210*/  IMAD.X R11, R156, 0x1, R9, P3 ;  /* 0x000000019c0b7824 */ /* 0x000fca00018e0609 */
[----:B------:R2:W-:Y:S01]  /*f220*/  @P4 STG.E.U16 desc[UR36][R10.64+0x10], R14 ;  /* 0x0000100e0a004986 */ /* 0x0005e2000c101524 */
[----:B------:R-:W-:Y:S05]  /*f230*/  @!P2 BRA `(.L_x_295) ;  /* 0x000000000004a947 */ /* 0x000fea0003800000 */
[----:B------:R0:W5:Y:S02]  /*f240*/  LDG.E.LTC128B.U16 R3, desc[UR36][R12.64+0x12] ;  /* 0x000012240c037981 */ /* 0x000164000c1e1520 */
.L_x_295:
[----:B------:R-:W-:Y:S05]  /*f250*/  BSYNC B1 ;  /* 0x0000000000017941 */ /* 0x000fea0003800000 */
.L_x_294:
[----:B--2--5:R-:W-:Y:S01]  /*f260*/  IMAD.U32 R11, R3, 0x10000, RZ ;  /* 0x00010000030b7824 */ /* 0x024fe200078e00ff */
[----:B------:R-:W-:Y:S01]  /*f270*/  IADD3 R158, P3, P4, R158, R4, R159 ;  /* 0x000000049e9e7210 */ /* 0x000fe20007c7e09f */
[----:B------:R-:W-:Y:S01]  /*f280*/  BSSY B1, `(.L_x_296) ;  /* 0x0000009000017945 */ /* 0x000fe20003800000 */
[----:B------:R-:W-:Y:S01]  /*f290*/  ISETP.GT.AND P5, PT, R0, 0x10, P0 ;  /* 0x000000100000780c */ /* 0x000fe200007a4270 */
[----:B------:R-:W-:Y:S01]  /*f2a0*/  FMUL R10, R11, R16 ;  /* 0x000000100b0a7220 */ /* 0x000fe20000400000 */
[----:B------:R-:W-:-:S03]  /*f2b0*/  IADD3.X R159, R156, R5, R161, P3, P4 ;  /* 0x000000059c9f7210 */ /* 0x000fc60001fe84a1 */
[----:B------:R-:W-:-:S05]  /*f2c0*/  FFMA R10, R31, R2, R10 ;  /* 0x000000021f0a7223 */ /* 0x000fca000000000a */
[----:B------:R-:W-:-:S05]  /*f2d0*/  F2FP.BF16.F32.PACK_AB R10, RZ, R10 ;  /* 0x0000000aff0a723e */ /* 0x000fca00000010ff */
[----:B------:R2:W-:Y:S01]  /*f2e0*/  @P2 STG.E.U16 desc[UR36][R158.64+0x12], R10 ;  /* 0x0000120a9e002986 */ /* 0x0005e2000c101524 */
[----:B------:R-:W-:Y:S05]  /*f2f0*/  @!P5 BRA `(.L_x_297) ;  /* 0x000000000004d947 */ /* 0x000fea0003800000 */
[----:B------:R0:W5:Y:S02]  /*f300*/  LDG.E.LTC128B.U16 R3, desc[UR36][R6.64+0x20] ;  /* 0x0000202406037981 */ /* 0x000164000c1e1520 */
.L_x_297:
[----:B------:R-:W-:Y:S05]  /*f310*/  BSYNC B1 ;  /* 0x0000000000017941 */ /* 0x000fea0003800000 */
.L_x_296:
[----:B-----5:R-:W-:Y:S01]  /*f320*/  SHF.L.U32 R5, R3, 0x10, RZ ;  /* 0x0000001003057819 */ /* 0x020fe200000006ff */
        /* <DEDUP_REMOVED lines=8> */
.L_x_299:
[----:B------:R-:W-:Y:S05]  /*f3b0*/  BSYNC B1 ;  /* 0x0000000000017941 */ /* 0x000fea0003800000 */
.L_x_298:
[----:B0----5:R-:W-:Y:S01]  /*f3c0*/  IMAD.U32 R5, R3, 0x10000, RZ ;  /* 0x0001000003057824 */ /* 0x021fe200078e00ff */
        /* <DEDUP_REMOVED lines=8> */
.L_x_301:
[----:B------:R-:W-:Y:S05]  /*f450*/  BSYNC B1 ;  /* 0x0000000000017941 */ /* 0x000fea0003800000 */
.L_x_300:
[----:B-----5:R-:W-:Y:S01]  /*f460*/  IMAD.U32 R5, R3, 0x10000, RZ ;  /* 0x0001000003057824 */ /* 0x020fe200078e00ff */
[----:B------:R-:W-:Y:S01]  /*f470*/  ISETP.GT.AND P2, PT, R0, 0x11, P1 ;  /* 0x000000110000780c */ /* 0x000fe20000f44270 */
[----:B0-----:R-:W-:Y:S01]  /*f480*/  @P3 IMAD.MOV.U32 R4, RZ, RZ, R158 ;  /* 0x000000ffff043224 */ /* 0x001fe200078e009e */
[----:B------:R-:W-:Y:S01]  /*f490*/  BSSY B1, `(.L_x_302) ;  /* 0x0000009000017945 */ /* 0x000fe20003800000 */
[----:B------:R-:W-:-:S04]  /*f4a0*/  FMUL R5, R5, R16 ;  /* 0x0000001005057220 */ /* 0x000fc80000400000 */
[----:B------:R-:W-:-:S05]  /*f4b0*/  FFMA R5, R34, R2, R5 ;  /* 0x0000000222057223 */ /* 0x000fca0000000005 */
[----:B------:R-:W-:-:S04]  /*f4c0*/  F2FP.BF16.F32.PACK_AB R5, RZ, R5 ;  /* 0x00000005ff05723e */ /* 0x000fc800000010ff */
[----:B--2---:R-:W-:Y:S02]  /*f4d0*/  PRMT R10, R5, 0x7610, R10 ;  /* 0x00007610050a7816 */ /* 0x004fe4000000000a */
[----:B------:R-:W-:-:S05]  /*f4e0*/  @P3 MOV R5, R159 ;  /* 0x0000009f00053202 */ /* 0x000fca0000000f00 */
[----:B------:R0:W-:Y:S01]  /*f4f0*/  @P3 STG.E.U16 desc[UR36][R4.64+0x20], R10 ;  /* 0x0000200a04003986 */ /* 0x0001e2000c101524 */
[----:B------:R-:W-:Y:S05]  /*f500*/  @!P2 BRA `(.L_x_303) ;  /* 0x000000000004a947 */ /* 0x000fea0003800000 */
[----:B------:R2:W5:Y:S02]  /*f510*/  LDG.E.LTC128B.U16 R3, desc[UR36][R12.64+0x22] ;  /* 0x000022240c037981 */ /* 0x000564000c1e1520 */
.L_x_303:
[----:B------:R-:W-:Y:S05]  /*f520*/  BSYNC B1 ;  /* 0x0000000000017941 */ /* 0x000fea0003800000 */
.L_x_302:
[----:B0----5:R-:W-:Y:S01]  /*f530*/  IMAD.U32 R5, R3, 0x10000, RZ ;  /* 0x0001000003057824 */ /* 0x021fe200078e00ff */
[----:B------:R-:W-:Y:S01]  /*f540*/  ISETP.GT.AND P3, PT, R0, 0x18, P0 ;  /* 0x000000180000780c */ /* 0x000fe20000764270 */
[----:B------:R-:W-:Y:S02]  /*f550*/  BSSY B1, `(.L_x_304) ;  /* 0x000000a000017945 */ /* 0x000fe40003800000 */
[----:B------:R-:W-:Y:S01]  /*f560*/  FMUL R4, R5, R16 ;  /* 0x0000001005047220 */ /* 0x000fe20000400000 */
[----:B------:R-:W-:-:S03]  /*f570*/  @P2 IMAD.MOV.U32 R5, RZ, RZ, R159 ;  /* 0x000000ffff052224 */ /* 0x000fc600078e009f */
[----:B------:R-:W-:-:S05]  /*f580*/  FFMA R4, R35, R2, R4 ;  /* 0x0000000223047223 */ /* 0x000fca0000000004 */
[----:B------:R-:W-:-:S04]  /*f590*/  F2FP.BF16.F32.PACK_AB R4, RZ, R4 ;  /* 0x00000004ff04723e */ /* 0x000fc800000010ff */
[----:B------:R-:W-:Y:S01]  /*f5a0*/  PRMT R10, R4, 0x7610, R10 ;  /* 0x00007610040a7816 */ /* 0x000fe2000000000a */
[----:B------:R-:W-:-:S05]  /*f5b0*/  @P2 IMAD.MOV.U32 R4, RZ, RZ, R158 ;  /* 0x000000ffff042224 */ /* 0x000fca00078e009e */
[----:B------:R0:W-:Y:S01]  /*f5c0*/  @P2 STG.E.U16 desc[UR36][R4.64+0x22], R10 ;  /* 0x0000220a04002986 */ /* 0x0001e2000c101524 */
[----:B------:R-:W-:Y:S05]  /*f5d0*/  @!P3 BRA `(.L_x_305) ;  /* 0x000000000004b947 */ /* 0x000fea0003800000 */
[----:B------:R0:W5:Y:S02]  /*f5e0*/  LDG.E.LTC128B.U16 R3, desc[UR36][R6.64+0x30] ;  /* 0x0000302406037981 */ /* 0x000164000c1e1520 */
.L_x_305:
[----:B------:R-:W-:Y:S05]  /*f5f0*/  BSYNC B1 ;  /* 0x0000000000017941 */ /* 0x000fea0003800000 */
.L_x_304:
[----:B0----5:R-:W-:Y:S01]  /*f600*/  SHF.L.U32 R5, R3, 0x10, RZ ;  /* 0x0000001003057819 */ /* 0x021fe200000006ff */
        /* <DEDUP_REMOVED lines=8> */
.L_x_307:
[----:B------:R-:W-:Y:S05]  /*f690*/  BSYNC B1 ;  /* 0x0000000000017941 */ /* 0x000fea0003800000 */
.L_x_306:
        /* <DEDUP_REMOVED lines=9> */
.L_x_309:
[----:B------:R-:W-:Y:S05]  /*f730*/  BSYNC B1 ;  /* 0x0000000000017941 */ /* 0x000fea0003800000 */
.L_x_308:
[----:B-----5:R-:W-:Y:S01]  /*f740*/  IMAD.U32 R5, R3, 0x10000, RZ ;  /* 0x0001000003057824 */ /* 0x020fe200078e00ff */
[----:B------:R-:W-:Y:S01]  /*f750*/  ISETP.GT.AND P2, PT, R0, 0x19, P1 ;  /* 0x000000190000780c */ /* 0x000fe20000f44270 */
[----:B0-----:R-:W-:Y:S01]  /*f760*/  @P3 IMAD.MOV.U32 R4, RZ, RZ, R158 ;  /* 0x000000ffff043224 */ /* 0x001fe200078e009e */
[----:B------:R-:W-:Y:S01]  /*f770*/  BSSY B1, `(.L_x_310) ;  /* 0x0000009000017945 */ /* 0x000fe20003800000 */
[----:B------:R-:W-:-:S04]  /*f780*/  FMUL R5, R5, R16 ;  /* 0x0000001005057220 */ /* 0x000fc80000400000 */
[----:B------:R-:W-:-:S05]  /*f790*/  FFMA R5, R38, R2, R5 ;  /* 0x0000000226057223 */ /* 0x000fca0000000005 */
[----:B------:R-:W-:-:S04]  /*f7a0*/  F2FP.BF16.F32.PACK_AB R5, RZ, R5 ;  /* 0x00000005ff05723e */ /* 0x000fc800000010ff */
[----:B------:R-:W-:Y:S02]  /*f7b0*/  PRMT R10, R5, 0x7610, R10 ;  /* 0x00007610050a7816 */ /* 0x000fe4000000000a */
[----:B------:R-:W-:-:S05]  /*f7c0*/  @P3 MOV R5, R159 ;  /* 0x0000009f00053202 */ /* 0x000fca0000000f00 */
[----:B------:R0:W-:Y:S01]  /*f7d0*/  @P3 STG.E.U16 desc[UR36][R4.64+0x30], R10 ;  /* 0x0000300a04003986 */ /* 0x0001e2000c101524 */
[----:B------:R-:W-:Y:S05]  /*f7e0*/  @!P2 BRA `(.L_x_311) ;  /* 0x000000000004a947 */ /* 0x000fea0003800000 */
[----:B------:R0:W5:Y:S02]  /*f7f0*/  LDG.E.LTC128B.U16 R3, desc[UR36][R12.64+0x32] ;  /* 0x000032240c037981 */ /* 0x000164000c1e1520 */
.L_x_311:
[----:B------:R-:W-:Y:S05]  /*f800*/  BSYNC B1 ;  /* 0x0000000000017941 */ /* 0x000fea0003800000 */
.L_x_310:
        /* <DEDUP_REMOVED lines=12> */
.L_x_313:
[----:B------:R-:W-:Y:S05]  /*f8d0*/  BSYNC B1 ;  /* 0x0000000000017941 */ /* 0x000fea0003800000 */
.L_x_312:
        /* <DEDUP_REMOVED lines=9> */
.L_x_315:
[----:B------:R-:W-:Y:S05]  /*f970*/  BSYNC B1 ;  /* 0x0000000000017941 */ /* 0x000fea0003800000 */
.L_x_314:
        /* <DEDUP_REMOVED lines=9> */
.L_x_317:
[----:B------:R-:W-:Y:S05]  /*fa10*/  BSYNC B1 ;  /* 0x0000000000017941 */ /* 0x000fea0003800000 */
.L_x_316:
        /* <DEDUP_REMOVED lines=12> */
.L_x_319:
[----:B------:R-:W-:Y:S05]  /*fae0*/  BSYNC B1 ;  /* 0x0000000000017941 */ /* 0x000fea0003800000 */
.L_x_318:
        /* <DEDUP_REMOVED lines=12> */
.L_x_321:
[----:B------:R-:W-:Y:S05]  /*fbb0*/  BSYNC B1 ;  /* 0x0000000000017941 */ /* 0x000fea0003800000 */
.L_x_320:
        /* <DEDUP_REMOVED lines=9> */
.L_x_323:
[----:B------:R-:W-:Y:S05]  /*fc50*/  BSYNC B1 ;  /* 0x0000000000017941 */ /* 0x000fea0003800000 */
.L_x_322:
        /* <DEDUP_REMOVED lines=9> */
.L_x_325:
[----:B------:R-:W-:Y:S05]  /*fcf0*/  BSYNC B1 ;  /* 0x0000000000017941 */ /* 0x000fea0003800000 */
.L_x_324:
        /* <DEDUP_REMOVED lines=12> */
.L_x_327:
[----:B------:R-:W-:Y:S05]  /*fdc0*/  BSYNC B1 ;  /* 0x0000000000017941 */ /* 0x000fea0003800000 */
.L_x_326:
        /* <DEDUP_REMOVED lines=12> */
.L_x_329:
[----:B------:R-:W-:Y:S05]  /*fe90*/  BSYNC B1 ;  /* 0x0000000000017941 */ /* 0x000fea0003800000 */
.L_x_328:
        /* <DEDUP_REMOVED lines=9> */
.L_x_331:
[----:B------:R-:W-:Y:S05]  /*ff30*/  BSYNC B1 ;  /* 0x0000000000017941 */ /* 0x000fea0003800000 */
.L_x_330:
        /* <DEDUP_REMOVED lines=9> */
.L_x_333:
[----:B------:R-:W-:Y:S05]  /*ffd0*/  BSYNC B1 ;  /* 0x0000000000017941 */ /* 0x000fea0003800000 */
.L_x_332:
        /* <DEDUP_REMOVED lines=12> */
.L_x_335:
[----:B------:R-:W-:Y:S05]  /*100a0*/  BSYNC B1 ;  /* 0x0000000000017941 */ /* 0x000fea0003800000 */
.L_x_334:
        /* <DEDUP_REMOVED lines=12> */
.L_x_337:
[----:B------:R-:W-:Y:S05]  /*10170*/  BSYNC B1 ;  /* 0x0000000000017941 */ /* 0x000fea0003800000 */
.L_x_336:
        /* <DEDUP_REMOVED lines=9> */
.L_x_339:
[----:B------:R-:W-:Y:S05]  /*10210*/  BSYNC B1 ;  /* 0x0000000000017941 */ /* 0x000fea0003800000 */
.L_x_338:
        /* <DEDUP_REMOVED lines=9> */
.L_x_341:
[----:B------:R-:W-:Y:S05]  /*102b0*/  BSYNC B1 ;  /* 0x0000000000017941 */ /* 0x000fea0003800000 */
.L_x_340:
        /* <DEDUP_REMOVED lines=12> */
.L_x_343:
[----:B------:R-:W-:Y:S05]  /*10380*/  BSYNC B1 ;  /* 0x0000000000017941 */ /* 0x000fea0003800000 */
.L_x_342:
        /* <DEDUP_REMOVED lines=12> */
.L_x_345:
[----:B------:R-:W-:Y:S05]  /*10450*/  BSYNC B1 ;  /* 0x0000000000017941 */ /* 0x000fea0003800000 */
.L_x_344:
        /* <DEDUP_REMOVED lines=9> */
.L_x_347:
[----:B------:R-:W-:Y:S05]  /*104f0*/  BSYNC B1 ;  /* 0x0000000000017941 */ /* 0x000fea0003800000 */
.L_x_346:
        /* <DEDUP_REMOVED lines=9> */
.L_x_349:
[----:B------:R-:W-:Y:S05]  /*10590*/  BSYNC B1 ;  /* 0x0000000000017941 */ /* 0x000fea0003800000 */
.L_x_348:
        /* <DEDUP_REMOVED lines=12> */
.L_x_351:
[----:B------:R-:W-:Y:S05]  /*10660*/  BSYNC B1 ;  /* 0x0000000000017941 */ /* 0x000fea0003800000 */
.L_x_350:
        /* <DEDUP_REMOVED lines=12> */
.L_x_353:
[----:B------:R-:W-:Y:S05]  /*10730*/  BSYNC B1 ;  /* 0x0000000000017941 */ /* 0x000fea0003800000 */
.L_x_352:
        /* <DEDUP_REMOVED lines=9> */
.L_x_355:
[----:B------:R-:W-:Y:S05]  /*107d0*/  BSYNC B1 ;  /* 0x0000000000017941 */ /* 0x000fea0003800000 */
.L_x_354:
        /* <DEDUP_REMOVED lines=9> */
.L_x_357:
[----:B------:R-:W-:Y:S05]  /*10870*/  BSYNC B1 ;  /* 0x0000000000017941 */ /* 0x000fea0003800000 */
.L_x_356:
        /* <DEDUP_REMOVED lines=12> */
.L_x_359:
[----:B------:R-:W-:Y:S05]  /*10940*/  BSYNC B1 ;  /* 0x0000000000017941 */ /* 0x000fea0003800000 */
.L_x_358:
        /* <DEDUP_REMOVED lines=12> */
.L_x_361:
[----:B------:R-:W-:Y:S05]  /*10a10*/  BSYNC B1 ;  /* 0x0000000000017941 */ /* 0x000fea0003800000 */
.L_x_360:
        /* <DEDUP_REMOVED lines=9> */
.L_x_363:
[----:B------:R-:W-:Y:S05]  /*10ab0*/  BSYNC B1 ;  /* 0x0000000000017941 */ /* 0x000fea0003800000 */
.L_x_362:
        /* <DEDUP_REMOVED lines=9> */
.L_x_365:
[----:B------:R-:W-:Y:S05]  /*10b50*/  BSYNC B1 ;  /* 0x0000000000017941 */ /* 0x000fea0003800000 */
.L_x_364:
        /* <DEDUP_REMOVED lines=12> */
.L_x_367:
[----:B------:R-:W-:Y:S05]  /*10c20*/  BSYNC B1 ;  /* 0x0000000000017941 */ /* 0x000fea0003800000 */
.L_x_366:
        /* <DEDUP_REMOVED lines=12> */
.L_x_369:
[----:B------:R-:W-:Y:S05]  /*10cf0*/  BSYNC B1 ;  /* 0x0000000000017941 */ /* 0x000fea0003800000 */
.L_x_368:
        /* <DEDUP_REMOVED lines=9> */
.L_x_371:
[----:B------:R-:W-:Y:S05]  /*10d90*/  BSYNC B1 ;  /* 0x0000000000017941 */ /* 0x000fea0003800000 */
.L_x_370:
        /* <DEDUP_REMOVED lines=9> */
.L_x_373:
[----:B------:R-:W-:Y:S05]  /*10e30*/  BSYNC B1 ;  /* 0x0000000000017941 */ /* 0x000fea0003800000 */
.L_x_372:
        /* <DEDUP_REMOVED lines=12> */
.L_x_375:
[----:B------:R-:W-:Y:S05]  /*10f00*/  BSYNC B1 ;  /* 0x0000000000017941 */ /* 0x000fea0003800000 */
.L_x_374:
        /* <DEDUP_REMOVED lines=12> */
.L_x_377:
[----:B------:R-:W-:Y:S05]  /*10fd0*/  BSYNC B1 ;  /* 0x0000000000017941 */ /* 0x000fea0003800000 */
.L_x_376:
        /* <DEDUP_REMOVED lines=9> */
.L_x_379:
[----:B------:R-:W-:Y:S05]  /*11070*/  BSYNC B1 ;  /* 0x0000000000017941 */ /* 0x000fea0003800000 */
.L_x_378:
        /* <DEDUP_REMOVED lines=9> */
.L_x_381:
[----:B------:R-:W-:Y:S05]  /*11110*/  BSYNC B1 ;  /* 0x0000000000017941 */ /* 0x000fea0003800000 */
.L_x_380:
        /* <DEDUP_REMOVED lines=12> */
.L_x_383:
[----:B------:R-:W-:Y:S05]  /*111e0*/  BSYNC B1 ;  /* 0x0000000000017941 */ /* 0x000fea0003800000 */
.L_x_382:
        /* <DEDUP_REMOVED lines=12> */
.L_x_385:
[----:B------:R-:W-:Y:S05]  /*112b0*/  BSYNC B1 ;  /* 0x0000000000017941 */ /* 0x000fea0003800000 */
.L_x_384:
        /* <DEDUP_REMOVED lines=9> */
.L_x_387:
[----:B------:R-:W-:Y:S05]  /*11350*/  BSYNC B1 ;  /* 0x0000000000017941 */ /* 0x000fea0003800000 */
.L_x_386:
        /* <DEDUP_REMOVED lines=9> */
.L_x_389:
[----:B------:R-:W-:Y:S05]  /*113f0*/  BSYNC B1 ;  /* 0x0000000000017941 */ /* 0x000fea0003800000 */
.L_x_388:
        /* <DEDUP_REMOVED lines=12> */
.L_x_391:
[----:B------:R-:W-:Y:S05]  /*114c0*/  BSYNC B1 ;  /* 0x0000000000017941 */ /* 0x000fea0003800000 */
.L_x_390:
        /* <DEDUP_REMOVED lines=12> */
.L_x_393:
[----:B------:R-:W-:Y:S05]  /*11590*/  BSYNC B1 ;  /* 0x0000000000017941 */ /* 0x000fea0003800000 */
.L_x_392:
        /* <DEDUP_REMOVED lines=9> */
.L_x_395:
[----:B------:R-:W-:Y:S05]  /*11630*/  BSYNC B1 ;  /* 0x0000000000017941 */ /* 0x000fea0003800000 */
.L_x_394:
        /* <DEDUP_REMOVED lines=9> */
.L_x_397:
[----:B------:R-:W-:Y:S05]  /*116d0*/  BSYNC B1 ;  /* 0x0000000000017941 */ /* 0x000fea0003800000 */
.L_x_396:
        /* <DEDUP_REMOVED lines=12> */
.L_x_399:
[----:B------:R-:W-:Y:S05]  /*117a0*/  BSYNC B1 ;  /* 0x0000000000017941 */ /* 0x000fea0003800000 */
.L_x_398:
        /* <DEDUP_REMOVED lines=12> */
.L_x_401:
[----:B------:R-:W-:Y:S05]  /*11870*/  BSYNC B1 ;  /* 0x0000000000017941 */ /* 0x000fea0003800000 */
.L_x_400:
        /* <DEDUP_REMOVED lines=9> */
.L_x_403:
[----:B------:R-:W-:Y:S05]  /*11910*/  BSYNC B1 ;  /* 0x0000000000017941 */ /* 0x000fea0003800000 */
.L_x_402:
        /* <DEDUP_REMOVED lines=9> */
.L_x_405:
[----:B------:R-:W-:Y:S05]  /*119b0*/  BSYNC B1 ;  /* 0x0000000000017941 */ /* 0x000fea0003800000 */
.L_x_404:
        /* <DEDUP_REMOVED lines=12> */
.L_x_407:
[----:B------:R-:W-:Y:S05]  /*11a80*/  BSYNC B1 ;  /* 0x0000000000017941 */ /* 0x000fea0003800000 */
.L_x_406:
        /* <DEDUP_REMOVED lines=12> */
.L_x_409:
[----:B------:R-:W-:Y:S05]  /*11b50*/  BSYNC B1 ;  /* 0x0000000000017941 */ /* 0x000fea0003800000 */
.L_x_408:
        /* <DEDUP_REMOVED lines=9> */
.L_x_411:
[----:B------:R-:W-:Y:S05]  /*11bf0*/  BSYNC B1 ;  /* 0x0000000000017941 */ /* 0x000fea0003800000 */
.L_x_410:
        /* <DEDUP_REMOVED lines=9> */
.L_x_413:
[----:B------:R-:W-:Y:S05]  /*11c90*/  BSYNC B1 ;  /* 0x0000000000017941 */ /* 0x000fea0003800000 */
.L_x_412:
        /* <DEDUP_REMOVED lines=12> */
.L_x_415:
[----:B------:R-:W-:Y:S05]  /*11d60*/  BSYNC B1 ;  /* 0x0000000000017941 */ /* 0x000fea0003800000 */
.L_x_414:
        /* <DEDUP_REMOVED lines=12> */
.L_x_417:
[----:B------:R-:W-:Y:S05]  /*11e30*/  BSYNC B1 ;  /* 0x0000000000017941 */ /* 0x000fea0003800000 */
.L_x_416:
        /* <DEDUP_REMOVED lines=9> */
.L_x_419:
[----:B------:R-:W-:Y:S05]  /*11ed0*/  BSYNC B1 ;  /* 0x0000000000017941 */ /* 0x000fea0003800000 */
.L_x_418:
        /* <DEDUP_REMOVED lines=9> */
.L_x_421:
[----:B------:R-:W-:Y:S05]  /*11f70*/  BSYNC B1 ;  /* 0x0000000000017941 */ /* 0x000fea0003800000 */
.L_x_420:
        /* <DEDUP_REMOVED lines=12> */
.L_x_423:
[----:B------:R-:W-:Y:S05]  /*12040*/  BSYNC B1 ;  /* 0x0000000000017941 */ /* 0x000fea0003800000 */
.L_x_422:
        /* <DEDUP_REMOVED lines=12> */
.L_x_425:
[----:B------:R-:W-:Y:S05]  /*12110*/  BSYNC B1 ;  /* 0x0000000000017941 */ /* 0x000fea0003800000 */
.L_x_424:
        /* <DEDUP_REMOVED lines=9> */
.L_x_427:
[----:B------:R-:W-:Y:S05]  /*121b0*/  BSYNC B1 ;  /* 0x0000000000017941 */ /* 0x000fea0003800000 */
.L_x_426:
        /* <DEDUP_REMOVED lines=9> */
.L_x_429:
[----:B------:R-:W-:Y:S05]  /*12250*/  BSYNC B1 ;  /* 0x0000000000017941 */ /* 0x000fea0003800000 */
.L_x_428:
        /* <DEDUP_REMOVED lines=12> */
.L_x_431:
[----:B------:R-:W-:Y:S05]  /*12320*/  BSYNC B1 ;  /* 0x0000000000017941 */ /* 0x000fea0003800000 */
.L_x_430:
        /* <DEDUP_REMOVED lines=12> */
.L_x_433:
[----:B------:R-:W-:Y:S05]  /*123f0*/  BSYNC B1 ;  /* 0x0000000000017941 */ /* 0x000fea0003800000 */
.L_x_432:
        /* <DEDUP_REMOVED lines=9> */
.L_x_435:
[----:B------:R-:W-:Y:S05]  /*12490*/  BSYNC B1 ;  /* 0x0000000000017941 */ /* 0x000fea0003800000 */
.L_x_434:
        /* <DEDUP_REMOVED lines=9> */
.L_x_437:
[----:B------:R-:W-:Y:S05]  /*12530*/  BSYNC B1 ;  /* 0x0000000000017941 */ /* 0x000fea0003800000 */
.L_x_436:
        /* <DEDUP_REMOVED lines=12> */
.L_x_439:
[----:B------:R-:W-:Y:S05]  /*12600*/  BSYNC B1 ;  /* 0x0000000000017941 */ /* 0x000fea0003800000 */
.L_x_438:
        /* <DEDUP_REMOVED lines=12> */
.L_x_441:
[----:B------:R-:W-:Y:S05]  /*126d0*/  BSYNC B1 ;  /* 0x0000000000017941 */ /* 0x000fea0003800000 */
.L_x_440:
        /* <DEDUP_REMOVED lines=9> */
.L_x_443:
[----:B------:R-:W-:Y:S05]  /*12770*/  BSYNC B1 ;  /* 0x0000000000017941 */ /* 0x000fea0003800000 */
.L_x_442:
        /* <DEDUP_REMOVED lines=9> */
.L_x_445:
[----:B------:R-:W-:Y:S05]  /*12810*/  BSYNC B1 ;  /* 0x0000000000017941 */ /* 0x000fea0003800000 */
.L_x_444:
        /* <DEDUP_REMOVED lines=12> */
.L_x_447:
[----:B------:R-:W-:Y:S05]  /*128e0*/  BSYNC B1 ;  /* 0x0000000000017941 */ /* 0x000fea0003800000 */
.L_x_446:
        /* <DEDUP_REMOVED lines=12> */
.L_x_449:
[----:B------:R-:W-:Y:S05]  /*129b0*/  BSYNC B1 ;  /* 0x0000000000017941 */ /* 0x000fea0003800000 */
.L_x_448:
        /* <DEDUP_REMOVED lines=9> */
.L_x_451:
[----:B------:R-:W-:Y:S05]  /*12a50*/  BSYNC B1 ;  /* 0x0000000000017941 */ /* 0x000fea0003800000 */
.L_x_450:
        /* <DEDUP_REMOVED lines=9> */
.L_x_453:
[----:B------:R-:W-:Y:S05]  /*12af0*/  BSYNC B1 ;  /* 0x0000000000017941 */ /* 0x000fea0003800000 */
.L_x_452:
        /* <DEDUP_REMOVED lines=12> */
.L_x_455:
[----:B------:R-:W-:Y:S05]  /*12bc0*/  BSYNC B1 ;  /* 0x0000000000017941 */ /* 0x000fea0003800000 */
.L_x_454:
        /* <DEDUP_REMOVED lines=12> */
.L_x_457:
[----:B------:R-:W-:Y:S05]  /*12c90*/  BSYNC B1 ;  /* 0x0000000000017941 */ /* 0x000fea0003800000 */
.L_x_456:
        /* <DEDUP_REMOVED lines=9> */
.L_x_459:
[----:B------:R-:W-:Y:S05]  /*12d30*/  BSYNC B1 ;  /* 0x0000000000017941 */ /* 0x000fea0003800000 */
.L_x_458:
        /* <DEDUP_REMOVED lines=9> */
.L_x_461:
[----:B------:R-:W-:Y:S05]  /*12dd0*/  BSYNC B1 ;  /* 0x0000000000017941 */ /* 0x000fea0003800000 */
.L_x_460:
        /* <DEDUP_REMOVED lines=12> */
.L_x_463:
[----:B------:R-:W-:Y:S05]  /*12ea0*/  BSYNC B1 ;  /* 0x0000000000017941 */ /* 0x000fea0003800000 */
.L_x_462:
        /* <DEDUP_REMOVED lines=12> */
.L_x_465:
[----:B------:R-:W-:Y:S05]  /*12f70*/  BSYNC B1 ;  /* 0x0000000000017941 */ /* 0x000fea0003800000 */
.L_x_464:
        /* <DEDUP_REMOVED lines=9> */
.L_x_467:
[----:B------:R-:W-:Y:S05]  /*13010*/  BSYNC B1 ;  /* 0x0000000000017941 */ /* 0x000fea0003800000 */
.L_x_466:
        /* <DEDUP_REMOVED lines=9> */
.L_x_469:
[----:B------:R-:W-:Y:S05]  /*130b0*/  BSYNC B1 ;  /* 0x0000000000017941 */ /* 0x000fea0003800000 */
.L_x_468:
        /* <DEDUP_REMOVED lines=12> */
.L_x_471:
[----:B------:R-:W-:Y:S05]  /*13180*/  BSYNC B1 ;  /* 0x0000000000017941 */ /* 0x000fea0003800000 */
.L_x_470:
        /* <DEDUP_REMOVED lines=12> */
.L_x_473:
[----:B------:R-:W-:Y:S05]  /*13250*/  BSYNC B1 ;  /* 0x0000000000017941 */ /* 0x000fea0003800000 */
.L_x_472:
        /* <DEDUP_REMOVED lines=9> */
.L_x_475:
[----:B------:R-:W-:Y:S05]  /*132f0*/  BSYNC B1 ;  /* 0x0000000000017941 */ /* 0x000fea0003800000 */
.L_x_474:
        /* <DEDUP_REMOVED lines=9> */
.L_x_477:
[----:B------:R-:W-:Y:S05]  /*13390*/  BSYNC B1 ;  /* 0x0000000000017941 */ /* 0x000fea0003800000 */
.L_x_476:
        /* <DEDUP_REMOVED lines=12> */
.L_x_479:
[----:B------:R-:W-:Y:S05]  /*13460*/  BSYNC B1 ;  /* 0x0000000000017941 */ /* 0x000fea0003800000 */
.L_x_478:
        /* <DEDUP_REMOVED lines=12> */
.L_x_481:
[----:B------:R-:W-:Y:S05]  /*13530*/  BSYNC B1 ;  /* 0x0000000000017941 */ /* 0x000fea0003800000 */
.L_x_480:
        /* <DEDUP_REMOVED lines=9> */
.L_x_483:
[----:B------:R-:W-:Y:S05]  /*135d0*/  BSYNC B1 ;  /* 0x0000000000017941 */ /* 0x000fea0003800000 */
.L_x_482:
        /* <DEDUP_REMOVED lines=9> */
.L_x_485:
[----:B------:R-:W-:Y:S05]  /*13670*/  BSYNC B1 ;  /* 0x0000000000017941 */ /* 0x000fea0003800000 */
.L_x_484:
        /* <DEDUP_REMOVED lines=12> */
.L_x_487:
[----:B------:R-:W-:Y:S05]  /*13740*/  BSYNC B1 ;  /* 0x0000000000017941 */ /* 0x000fea0003800000 */
.L_x_486:
        /* <DEDUP_REMOVED lines=12> */
.L_x_489:
[----:B------:R-:W-:Y:S05]  /*13810*/  BSYNC B1 ;  /* 0x0000000000017941 */ /* 0x000fea0003800000 */
.L_x_488:
        /* <DEDUP_REMOVED lines=9> */
.L_x_491:
[----:B------:R-:W-:Y:S05]  /*138b0*/  BSYNC B1 ;  /* 0x0000000000017941 */ /* 0x000fea0003800000 */
.L_x_490:
        /* <DEDUP_REMOVED lines=9> */
.L_x_493:
[----:B------:R-:W-:Y:S05]  /*13950*/  BSYNC B1 ;  /* 0x0000000000017941 */ /* 0x000fea0003800000 */
.L_x_492:
        /* <DEDUP_REMOVED lines=12> */
.L_x_495:
[----:B------:R-:W-:Y:S05]  /*13a20*/  BSYNC B1 ;  /* 0x0000000000017941 */ /* 0x000fea0003800000 */
.L_x_494:
        /* <DEDUP_REMOVED lines=12> */
.L_x_497:
[----:B------:R-:W-:Y:S05]  /*13af0*/  BSYNC B1 ;  /* 0x0000000000017941 */ /* 0x000fea0003800000 */
.L_x_496:
        /* <DEDUP_REMOVED lines=9> */
.L_x_499:
[----:B------:R-:W-:Y:S05]  /*13b90*/  BSYNC B1 ;  /* 0x0000000000017941 */ /* 0x000fea0003800000 */
.L_x_498:
        /* <DEDUP_REMOVED lines=9> */
.L_x_501:
[----:B------:R-:W-:Y:S05]  /*13c30*/  BSYNC B1 ;  /* 0x0000000000017941 */ /* 0x000fea0003800000 */
.L_x_500:
        /* <DEDUP_REMOVED lines=12> */
.L_x_503:
[----:B------:R-:W-:Y:S05]  /*13d00*/  BSYNC B1 ;  /* 0x0000000000017941 */ /* 0x000fea0003800000 */
.L_x_502:
        /* <DEDUP_REMOVED lines=12> */
.L_x_505:
[----:B------:R-:W-:Y:S05]  /*13dd0*/  BSYNC B1 ;  /* 0x0000000000017941 */ /* 0x000fea0003800000 */
.L_x_504:
        /* <DEDUP_REMOVED lines=9> */
.L_x_507:
[----:B------:R-:W-:Y:S05]  /*13e70*/  BSYNC B1 ;  /* 0x0000000000017941 */ /* 0x000fea0003800000 */
.L_x_506:
        /* <DEDUP_REMOVED lines=9> */
.L_x_509:
[----:B------:R-:W-:Y:S05]  /*13f10*/  BSYNC B1 ;  /* 0x0000000000017941 */ /* 0x000fea0003800000 */
.L_x_508:
        /* <DEDUP_REMOVED lines=12> */
.L_x_511:
[----:B------:R-:W-:Y:S05]  /*13fe0*/  BSYNC B1 ;  /* 0x0000000000017941 */ /* 0x000fea0003800000 */
.L_x_510:
        /* <DEDUP_REMOVED lines=12> */
.L_x_513:
[----:B------:R-:W-:Y:S05]  /*140b0*/  BSYNC B1 ;  /* 0x0000000000017941 */ /* 0x000fea0003800000 */
.L_x_512:
        /* <DEDUP_REMOVED lines=9> */
.L_x_515:
[----:B------:R-:W-:Y:S05]  /*14150*/  BSYNC B1 ;  /* 0x0000000000017941 */ /* 0x000fea0003800000 */
.L_x_514:
        /* <DEDUP_REMOVED lines=9> */
.L_x_517:
[----:B------:R-:W-:Y:S05]  /*141f0*/  BSYNC B1 ;  /* 0x0000000000017941 */ /* 0x000fea0003800000 */
.L_x_516:
        /* <DEDUP_REMOVED lines=12> */
.L_x_519:
[----:B------:R-:W-:Y:S05]  /*142c0*/  BSYNC B1 ;  /* 0x0000000000017941 */ /* 0x000fea0003800000 */
.L_x_518:
        /* <DEDUP_REMOVED lines=12> */
.L_x_521:
[----:B------:R-:W-:Y:S05]  /*14390*/  BSYNC B1 ;  /* 0x0000000000017941 */ /* 0x000fea0003800000 */
.L_x_520:
        /* <DEDUP_REMOVED lines=9> */
.L_x_523:
[----:B------:R-:W-:Y:S05]  /*14430*/  BSYNC B1 ;  /* 0x0000000000017941 */ /* 0x000fea0003800000 */
.L_x_522:
        /* <DEDUP_REMOVED lines=9> */
.L_x_525:
[----:B------:R-:W-:Y:S05]  /*144d0*/  BSYNC B1 ;  /* 0x0000000000017941 */ /* 0x000fea0003800000 */
.L_x_524:
        /* <DEDUP_REMOVED lines=12> */
.L_x_527:
[----:B------:R-:W-:Y:S05]  /*145a0*/  BSYNC B1 ;  /* 0x0000000000017941 */ /* 0x000fea0003800000 */
.L_x_526:
        /* <DEDUP_REMOVED lines=12> */
.L_x_529:
[----:B------:R-:W-:Y:S05]  /*14670*/  BSYNC B1 ;  /* 0x0000000000017941 */ /* 0x000fea0003800000 */
.L_x_528:
        /* <DEDUP_REMOVED lines=9> */
.L_x_531:
[----:B------:R-:W-:Y:S05]  /*14710*/  BSYNC B1 ;  /* 0x0000000000017941 */ /* 0x000fea0003800000 */
.L_x_530:
        /* <DEDUP_REMOVED lines=9> */
.L_x_533:
[----:B------:R-:W-:Y:S05]  /*147b0*/  BSYNC B1 ;  /* 0x0000000000017941 */ /* 0x000fea0003800000 */
.L_x_532:
[----:B-----5:R-:W-:Y:S01]  /*147c0*/  IMAD.U32 R5, R3, 0x10000, RZ ;  /* 0x0001000003057824 */ /* 0x020fe200078e00ff */
[----:B------:R-:W-:Y:S01]  /*147d0*/  ISETP.GT.AND P1, PT, R0, 0xf9, P1 ;  /* 0x000000f90000780c */ /* 0x000fe20000f24270 */
[----:B0-----:R-:W-:Y:S01]  /*147e0*/  @P2 IMAD.MOV.U32 R4, RZ, RZ, R158 ;  /* 0x000000ffff042224 */ /* 0x001fe200078e009e */
[----:B------:R-:W-:Y:S01]  /*147f0*/  BSSY B1, `(.L_x_534) ;  /* 0x0000009000017945 */ /* 0x000fe20003800000 */
[----:B------:R-:W-:-:S04]  /*14800*/  FMUL R5, R5, R16 ;  /* 0x0000001005057220 */ /* 0x000fc80000400000 */
[----:B------:R-:W-:-:S05]  /*14810*/  FFMA R5, R150, R2, R5 ;  /* 0x0000000296057223 */ /* 0x000fca0000000005 */
[----:B------:R-:W-:-:S04]  /*14820*/  F2FP.BF16.F32.PACK_AB R5, RZ, R5 ;  /* 0x00000005ff05723e */ /* 0x000fc800000010ff */
[----:B-1--4-:R-:W-:Y:S02]  /*14830*/  PRMT R6, R5, 0x7610, R6 ;  /* 0x0000761005067816 */ /* 0x012fe40000000006 */
[----:B------:R-:W-:-:S05]  /*14840*/  @P2 MOV R5, R159 ;  /* 0x0000009f00052202 */ /* 0x000fca0000000f00 */
[----:B------:R0:W-:Y:S01]  /*14850*/  @P2 STG.E.U16 desc[UR36][R4.64+0x1f0], R6 ;  /* 0x0001f00604002986 */ /* 0x0001e2000c101524 */
[----:B------:R-:W-:Y:S05]  /*14860*/  @!P1 BRA `(.L_x_535) ;  /* 0x0000000000049947 */ /* 0x000fea0003800000 */
[----:B------:R1:W5:Y:S02]  /*14870*/  LDG.E.LTC128B.U16 R3, desc[UR36][R12.64+0x1f2] ;  /* 0x0001f2240c037981 */ /* 0x000364000c1e1520 */
.L_x_535:
[----:B------:R-:W-:Y:S05]  /*14880*/  BSYNC B1 ;  /* 0x0000000000017941 */ /* 0x000fea0003800000 */
.L_x_534:
[----:B------:R-:W-:Y:S05]  /*14890*/  @!P1 BRA `(.L_x_536) ;  /* 0x0000004c00b09947 */ /* 0x000fea0003800000 */
[----:B-----5:R-:W-:-:S04]  /*148a0*/  IMAD.U32 R3, R3, 0x10000, RZ ;  /* 0x0001000003037824 */ /* 0x020fc800078e00ff */
[----:B------:R-:W-:-:S04]  /*148b0*/  FMUL R0, R3, R16 ;  /* 0x0000001003007220 */ /* 0x000fc80000400000 */
[----:B------:R-:W-:-:S05]  /*148c0*/  FFMA R0, R151, R2, R0 ;  /* 0x0000000297007223 */ /* 0x000fca0000000000 */
[----:B------:R-:W-:-:S05]  /*148d0*/  F2FP.BF16.F32.PACK_AB R0, RZ, R0 ;  /* 0x00000000ff00723e */ /* 0x000fca00000010ff */
[----:B------:R4:W-:Y:S01]  /*148e0*/  STG.E.U16 desc[UR36][R158.64+0x1f2], R0 ;  /* 0x0001f2009e007986 */ /* 0x0009e2000c101524 */
[----:B------:R-:W-:Y:S05]  /*148f0*/  BRA `(.L_x_536) ;  /* 0x0000004c00987947 */ /* 0x000fea0003800000 */
.L_x_29:
[----:B------:R-:W2:Y:S01]  /*14900*/  LDL.LU R3, [R1] ;  /* 0x0000000001037983 */ /* 0x000ea20000300800 */
[----:B------:R-:W-:-:S03]  /*14910*/  ULDC.64 UR4, c[0x0][0x5c0] ;  /* 0x0001700000047ab9 */ /* 0x000fc60000000a00 */
[----:B------:R-:W3:Y:S04]  /*14920*/  LDL.LU R9, [R1+0x60] ;  /* 0x0000600001097983 */ /* 0x000ee80000300800 */
[----:B------:R-:W4:Y:S04]  /*14930*/  LDL.LU R11, [R1+0x8c] ;  /* 0x00008c00010b7983 */ /* 0x000f280000300800 */
[----:B------:R-:W5:Y:S04]  /*14940*/  LDL.LU R235, [R1+0x9c] ;  /* 0x00009c0001eb7983 */ /* 0x000f680000300800 */
        /* <DEDUP_REMOVED lines=75> */
[----:B------:R-:W5:Y:S01]  /*14e00*/  LDL.LU R158, [R1+0x1cc] ;  /* 0x0001cc00019e7983 */ /* 0x000f620000300800 */
[----:B--2---:R-:W-:-:S03]  /*14e10*/  FMUL R3, R3, R2 ;  /* 0x0000000203037220 */ /* 0x004fc60000400000 */
[----:B------:R-:W2:Y:S01]  /*14e20*/  LDL.LU R157, [R1+0x1d0] ;  /* 0x0001d000019d7983 */ /* 0x000ea20000300800 */
[----:B------:R-:W-:-:S03]  /*14e30*/  LEA R4, P0, R6, UR4, 0x1 ;  /* 0x0000000406047c11 */ /* 0x000fc6000f8008ff */
[----:B------:R-:W2:Y:S04]  /*14e40*/  LDL.LU R156, [R1+0x1d4] ;  /* 0x0001d400019c7983 */ /* 0x000ea80000300800 */
[----:B------:R-:W2:Y:S04]  /*14e50*/  LDL.LU R155, [R1+0x1d8] ;  /* 0x0001d800019b7983 */ /* 0x000ea80000300800 */
[----:B------:R-:W2:Y:S04]  /*14e60*/  LDL.LU R154, [R1+0x1dc] ;  /* 0x0001dc00019a7983 */ /* 0x000ea80000300800 */
[----:B------:R-:W2:Y:S01]  /*14e70*/  LDL.LU R153, [R1+0x1e0] ;  /* 0x0001e00001997983 */ /* 0x000ea20000300800 */
[----:B------:R-:W-:-:S03]  /*14e80*/  LEA.HI.X R5, R6, UR5, R10, 0x1, P0 ;  /* 0x0000000506057c11 */ /* 0x000fc600080f0c0a */
[----:B------:R-:W2:Y:S01]  /*14e90*/  LDL.LU R152, [R1+0x1e4] ;  /* 0x0001e40001987983 */ /* 0x000ea20000300800 */
[----:B------:R-:W-:-:S03]  /*14ea0*/  F2FP.BF16.F32.PACK_AB R3, RZ, R3 ;  /* 0x00000003ff03723e */ /* 0x000fc600000010ff */
[----:B------:R-:W2:Y:S04]  /*14eb0*/  LDL.LU R23, [R1+0x1e8] ;  /* 0x0001e80001177983 */ /* 0x000ea80000300800 */
[----:B------:R-:W2:Y:S04]  /*14ec0*/  LDL.LU R22, [R1+0x1ec] ;  /* 0x0001ec0001167983 */ /* 0x000ea80000300800 */
[----:B------:R-:W2:Y:S04]  /*14ed0*/  LDL.LU R21, [R1+0x1f0] ;  /* 0x0001f00001157983 */ /* 0x000ea80000300800 */
[----:B------:R-:W2:Y:S04]  /*14ee0*/  LDL.LU R20, [R1+0x1f4] ;  /* 0x0001f40001147983 */ /* 0x000ea80000300800 */
[----:B------:R-:W2:Y:S04]  /*14ef0*/  LDL.LU R19, [R1+0x1f8] ;  /* 0x0001f80001137983 */ /* 0x000ea80000300800 */
[----:B------:R-:W2:Y:S04]  /*14f00*/  LDL.LU R18, [R1+0x1fc] ;  /* 0x0001fc0001127983 */ /* 0x000ea80000300800 */
[----:B------:R-:W3:Y:S04]  /*14f10*/  LDL.LU R7, [R1+0x8] ;  /* 0x0000080001077983 */ /* 0x000ee80000300800 */
[----:B------:R-:W4:Y:S04]  /*14f20*/  LDL.LU R6, [R1+0xc] ;  /* 0x00000c0001067983 */ /* 0x000f280000300800 */
[----:B------:R0:W-:Y:S04]  /*14f30*/  @P1 STG.E.U16 desc[UR36][R4.64], R3 ;  /* 0x0000000304001986 */ /* 0x0001e8000c101524 */
[----:B0-----:R-:W5:Y:S01]  /*14f40*/  LDL.LU R3, [R1+0x4] ;  /* 0x0000040001037983 */ /* 0x001f620000300800 */
[----:B------:R-:W-:Y:S01]  /*14f50*/  ISETP.GT.AND P0, PT, R0, 0x1, P3 ;  /* 0x000000010000780c */ /* 0x000fe20001f04270 */
[----:B------:R-:W-:Y:S01]  /*14f60*/  USHF.L.U32 UR5, UR8, 0x4, URZ ;  /* 0x0000000408057899 */ /* 0x000fe2000800063f */
[----:B------:R-:W-:Y:S01]  /*14f70*/  ISETP.GT.AND P2, PT, R17, 0x8, PT ;  /* 0x000000081100780c */ /* 0x000fe20003f44270 */
[----:B------:R-:W-:Y:S01]  /*14f80*/  USHF.L.U64.HI UR4, UR8, 0x4, UR9 ;  /* 0x0000000408047899 */ /* 0x000fe20008010209 */
[----:B---3--:R-:W-:-:S05]  /*14f90*/  FMUL R7, R7, R2 ;  /* 0x0000000207077220 */ /* 0x008fca0000400000 */
[----:B------:R-:W-:-:S04]  /*14fa0*/  F2FP.BF16.F32.PACK_AB R7, RZ, R7 ;  /* 0x00000007ff07723e */ /* 0x000fc800000010ff */
[----:B------:R-:W-:Y:S01]  /*14fb0*/  PRMT R8, R7, 0x7610, R8 ;  /* 0x0000761007087816 */ /* 0x000fe20000000008 */
[----:B-----5:R-:W-:-:S05]  /*14fc0*/  FMUL R3, R3, R2 ;  /* 0x0000000203037220 */ /* 0x020fca0000400000 */
[----:B------:R-:W-:-:S05]  /*14fd0*/  F2FP.BF16.F32.PACK_AB R3, RZ, R3 ;  /* 0x00000003ff03723e */ /* 0x000fca00000010ff */
[----:B------:R4:W-:Y:S01]  /*14fe0*/  @P0 STG.E.U16 desc[UR36][R4.64+0x2], R3 ;  /* 0x0000020304000986 */ /* 0x0009e2000c101524 */
[----:B------:R-:W-:Y:S01]  /*14ff0*/  ISETP.GT.AND P0, PT, R0, RZ, P2 ;  /* 0x000000ff0000720c */ /* 0x000fe20001704270 */
[----:B----4-:R-:W-:Y:S01]  /*15000*/  FMUL R3, R6, R2 ;  /* 0x0000000206037220 */ /* 0x010fe20000400000 */
[----:B------:R-:W-:-:S04]  /*15010*/  IADD3 R6, P1, R4, UR5, RZ ;  /* 0x0000000504067c10 */ /* 0x000fc8000ff3e0ff */
[----:B------:R-:W-:Y:S02]  /*15020*/  IADD3.X R7, R5, UR4, RZ, P1, !PT ;  /* 0x0000000405077c10 */ /* 0x000fe40008ffe4ff */
[----:B------:R-:W-:-:S05]  /*15030*/  F2FP.BF16.F32.PACK_AB R3, RZ, R3 ;  /* 0x00000003ff03723e */ /* 0x000fca00000010ff */
[----:B------:R0:W-:Y:S01]  /*15040*/  @P0 STG.E.U16 desc[UR36][R6.64], R8 ;  /* 0x0000000806000986 */ /* 0x0001e2000c101524 */
[----:B------:R-:W-:-:S03]  /*15050*/  ISETP.GT.AND P0, PT, R0, 0x1, P2 ;  /* 0x000000010000780c */ /* 0x000fc60001704270 */
[----:B0-----:R-:W3:Y:S10]  /*15060*/  LDL.LU R8, [R1+0x50] ;  /* 0x0000500001087983 */ /* 0x001ef40000300800 */
[----:B------:R0:W-:Y:S04]  /*15070*/  @P0 STG.E.U16 desc[UR36][R6.64+0x2], R3 ;  /* 0x0000020306000986 */ /* 0x0001e8000c101524 */
[----:B0-----:R-:W4:Y:S01]  /*15080*/  LDL.LU R3, [R1+0x10] ;  /* 0x0000100001037983 */ /* 0x001f220000300800 */
[----:B------:R-:W-:Y:S01]  /*15090*/  ISETP.GT.AND P0, PT, R0, 0x8, P3 ;  /* 0x000000080000780c */ /* 0x000fe20001f04270 */
[----:B----4-:R-:W-:-:S05]  /*150a0*/  FMUL R3, R3, R2 ;  /* 0x0000000203037220 */ /* 0x010fca0000400000 */
[----:B------:R-:W-:-:S07]  /*150b0*/  F2FP.BF16.F32.PACK_AB R3, RZ, R3 ;  /* 0x00000003ff03723e */ /* 0x000fce00000010ff */
        /* <DEDUP_REMOVED lines=73> */
[----:B---3--:R-:W-:-:S05]  /*15550*/  FMUL R8, R8, R2 ;  /* 0x0000000208087220 */ /* 0x008fca0000400000 */
[----:B------:R-:W-:Y:S01]  /*15560*/  F2FP.BF16.F32.PACK_AB R8, RZ, R8 ;  /* 0x00000008ff08723e */ /* 0x000fe200000010ff */
[----:B----4-:R-:W-:-:S05]  /*15570*/  FMUL R3, R3, R2 ;  /* 0x0000000203037220 */ /* 0x010fca0000400000 */
[----:B------:R-:W-:-:S05]  /*15580*/  F2FP.BF16.F32.PACK_AB R3, RZ, R3 ;  /* 0x00000003ff03723e */ /* 0x000fca00000010ff */
[----:B------:R0:W-:Y:S01]  /*15590*/  @P0 STG.E.U16 desc[UR36][R6.64+0x42], R3 ;  /* 0x0000420306000986 */ /* 0x0001e2000c101524 */
[----:B------:R-:W-:-:S03]  /*155a0*/  ISETP.GT.AND P0, PT, R0, 0x28, P3 ;  /* 0x000000280000780c */ /* 0x000fc60001f04270 */
[----:B0-----:R-:W3:Y:S01]  /*155b0*/  LDL.LU R3, [R1+0x54] ;  /* 0x0000540001037983 */ /* 0x001ee20000300800 */
[----:B------:R-:W-:-:S09]  /*155c0*/  ISETP.GT.AND P1, PT, R0, 0x29, P3 ;  /* 0x000000290000780c */ /* 0x000fd20001f24270 */
[----:B------:R0:W-:Y:S04]  /*155d0*/  @P0 STG.E.U16 desc[UR36][R4.64+0x50], R8 ;  /* 0x0000500804000986 */ /* 0x0001e8000c101524 */
[----:B0-----:R-:W4:Y:S01]  /*155e0*/  LDL.LU R8, [R1+0x58] ;  /* 0x0000580001087983 */ /* 0x001f220000300800 */
[----:B---3--:R-:W-:-:S05]  /*155f0*/  FMUL R3, R3, R2 ;  /* 0x0000000203037220 */ /* 0x008fca0000400000 */
[----:B------:R-:W-:-:S05]  /*15600*/  F2FP.BF16.F32.PACK_AB R3, RZ, R3 ;  /* 0x00000003ff03723e */ /* 0x000fca00000010ff */
[----:B------:R0:W-:Y:S01]  /*15610*/  @P1 STG.E.U16 desc[UR36][R4.64+0x52], R3 ;  /* 0x0000520304001986 */ /* 0x0001e2000c101524 */
[----:B----4-:R-:W-:-:S05]  /*15620*/  FMUL R8, R8, R2 ;  /* 0x0000000208087220 */ /* 0x010fca0000400000 */
[----:B------:R-:W-:Y:S01]  /*15630*/  F2FP.BF16.F32.PACK_AB R8, RZ, R8 ;  /* 0x00000008ff08723e */ /* 0x000fe200000010ff */
[----:B0-----:R-:W3:Y:S03]  /*15640*/  LDL.LU R3, [R1+0x5c] ;  /* 0x00005c0001037983 */ /* 0x001ee60000300800 */
[----:B------:R-:W-:Y:S02]  /*15650*/  PRMT R10, R8, 0x7610, R10 ;  /* 0x00007610080a7816 */ /* 0x000fe4000000000a */
[----:B------:R-:W4:Y:S01]  /*15660*/  LDL.LU R8, [R1+0x64] ;  /* 0x0000640001087983 */ /* 0x000f220000300800 */
[C---:B------:R-:W-:Y:S02]  /*15670*/  ISETP.GT.AND P1, PT, R0.reuse, 0x28, P2 ;  /* 0x000000280000780c */ /* 0x040fe40001724270 */
[C---:B------:R-:W-:Y:S02]  /*15680*/  ISETP.GT.AND P4, PT, R0.reuse, 0x29, P2 ;  /* 0x000000290000780c */ /* 0x040fe40001784270 */
[C---:B------:R-:W-:Y:S01]  /*15690*/  ISETP.GT.AND P5, PT, R0.reuse, 0x30, P3 ;  /* 0x000000300000780c */ /* 0x040fe20001fa4270 */
[----:B------:R-:W-:Y:S01]  /*156a0*/  FMUL R9, R9, R2 ;  /* 0x0000000209097220 */ /* 0x000fe20000400000 */
[----:B------:R-:W-:-:S04]  /*156b0*/  ISETP.GT.AND P0, PT, R0, 0x31, P3 ;  /* 0x000000310000780c */ /* 0x000fc80001f04270 */
[----:B------:R-:W-:-:S03]  /*156c0*/  F2FP.BF16.F32.PACK_AB R9, RZ, R9 ;  /* 0x00000009ff09723e */ /* 0x000fc600000010ff */
[----:B------:R0:W-:Y:S04]  /*156d0*/  @P1 STG.E.U16 desc[UR36][R6.64+0x50], R10 ;  /* 0x0000500a06001986 */ /* 0x0001e8000c101524 */
[----:B0-----:R-:W5:Y:S01]  /*156e0*/  LDL.LU R10, [R1+0x74] ;  /* 0x00007400010a7983 */ /* 0x001f620000300800 */
[----:B---3--:R-:W-:-:S05]  /*156f0*/  FMUL R3, R3, R2 ;  /* 0x0000000203037220 */ /* 0x008fca0000400000 */
[----:B------:R-:W-:Y:S01]  /*15700*/  F2FP.BF16.F32.PACK_AB R3, RZ, R3 ;  /* 0x00000003ff03723e */ /* 0x000fe200000010ff */
[----:B----4-:R-:W-:-:S04]  /*15710*/  FMUL R8, R8, R2 ;  /* 0x0000000208087220 */ /* 0x010fc80000400000 */
[----:B------:R0:W-:Y:S04]  /*15720*/  @P4 STG.E.U16 desc[UR36][R6.64+0x52], R3 ;  /* 0x0000520306004986 */ /* 0x0001e8000c101524 */
[----:B------:R1:W-:Y:S01]  /*15730*/  @P5 STG.E.U16 desc[UR36][R4.64+0x60], R9 ;  /* 0x0000600904005986 */ /* 0x0003e2000c101524 */
[----:B0-----:R-:W-:-:S03]  /*15740*/  F2FP.BF16.F32.PACK_AB R3, RZ, R8 ;  /* 0x00000008ff03723e */ /* 0x001fc600000010ff */
[----:B------:R-:W3:Y:S01]  /*15750*/  LDL.LU R8, [R1+0x68] ;  /* 0x0000680001087983 */ /* 0x000ee20000300800 */
[----:B-1----:R-:W-:-:S03]  /*15760*/  PRMT R9, R3, 0x7610, R9 ;  /* 0x0000761003097816 */ /* 0x002fc60000000009 */
[----:B------:R-:W4:Y:S04]  /*15770*/  LDL.LU R3, [R1+0x6c] ;  /* 0x00006c0001037983 */ /* 0x000f280000300800 */
[----:B------:R0:W-:Y:S04]  /*15780*/  @P0 STG.E.U16 desc[UR36][R4.64+0x62], R9 ;  /* 0x0000620904000986 */ /* 0x0001e8000c101524 */
[----:B0-----:R-:W2:Y:S01]  /*15790*/  LDL.LU R9, [R1+0x70] ;  /* 0x0000700001097983 */ /* 0x001ea20000300800 */
[----:B------:R-:W-:Y:S01]  /*157a0*/  ISETP.GT.AND P1, PT, R0, 0x30, P2 ;  /* 0x000000300000780c */ /* 0x000fe20001724270 */
[----:B---3--:R-:W-:-:S05]  /*157b0*/  FMUL R8, R8, R2 ;  /* 0x0000000208087220 */ /* 0x008fca0000400000 */
[----:B------:R-:W-:-:S07]  /*157c0*/  F2FP.BF16.F32.PACK_AB R8, RZ, R8 ;  /* 0x00000008ff08723e */ /* 0x000fce00000010ff */
[----:B------:R0:W-:Y:S01]  /*157d0*/  @P1 STG.E.U16 desc[UR36][R6.64+0x60], R8 ;  /* 0x0000600806001986 */ /* 0x0001e2000c101524 */
[----:B--2---:R-:W-:-:S05]  /*157e0*/  FMUL R9, R9, R2 ;  /* 0x0000000209097220 */ /* 0x004fca0000400000 */
[----:B0-----:R-:W-:-:S04]  /*157f0*/  F2FP.BF16.F32.PACK_AB R8, RZ, R9 ;  /* 0x00000009ff08723e */ /* 0x001fc800000010ff */
[----:B------:R-:W-:Y:S02]  /*15800*/  PRMT R9, R8, 0x7610, R9 ;  /* 0x0000761008097816 */ /* 0x000fe40000000009 */
[----:B------:R-:W2:Y:S01]  /*15810*/  LDL.LU R8, [R1+0x78] ;  /* 0x0000780001087983 */ /* 0x000ea20000300800 */
[----:B------:R-:W-:Y:S01]  /*15820*/  ISETP.GT.AND P4, PT, R0, 0x31, P2 ;  /* 0x000000310000780c */ /* 0x000fe20001784270 */
[-C--:B----4-:R-:W-:Y:S01]  /*15830*/  FMUL R3, R3, R2.reuse ;  /* 0x0000000203037220 */ /* 0x090fe20000400000 */
[----:B-----5:R-:W-:Y:S01]  /*15840*/  FMUL R10, R10, R2 ;  /* 0x000000020a0a7220 */ /* 0x020fe20000400000 */
[----:B------:R-:W-:-:S03]  /*15850*/  ISETP.GT.AND P5, PT, R0, 0x38, P3 ;  /* 0x000000380000780c */ /* 0x000fc60001fa4270 */
[----:B------:R-:W-:Y:S02]  /*15860*/  F2FP.BF16.F32.PACK_AB R3, RZ, R3 ;  /* 0x00000003ff03723e */ /* 0x000fe400000010ff */
[----:B------:R-:W-:-:S05]  /*15870*/  ISETP.GT.AND P6, PT, R0, 0x39, P3 ;  /* 0x000000390000780c */ /* 0x000fca0001fc4270 */
[----:B------:R0:W-:Y:S04]  /*15880*/  @P4 STG.E.U16 desc[UR36][R6.64+0x62], R3 ;  /* 0x0000620306004986 */ /* 0x0001e8000c101524 */
[----:B------:R1:W-:Y:S01]  /*15890*/  @P5 STG.E.U16 desc[UR36][R4.64+0x70], R9 ;  /* 0x0000700904005986 */ /* 0x0003e2000c101524 */
[----:B0-----:R-:W-:-:S04]  /*158a0*/  F2FP.BF16.F32.PACK_AB R3, RZ, R10 ;  /* 0x0000000aff03723e */ /* 0x001fc800000010ff */
[----:B------:R-:W-:Y:S01]  /*158b0*/  PRMT R10, R3, 0x7610, R10 ;  /* 0x00007610030a7816 */ /* 0x000fe2000000000a */
[----:B-1----:R-:W3:Y:S04]  /*158c0*/  LDL.LU R9, [R1+0x7c] ;  /* 0x00007c0001097983 */ /* 0x002ee80000300800 */
[----:B------:R0:W-:Y:S01]  /*158d0*/  @P6 STG.E.U16 desc[UR36][R4.64+0x72], R10 ;  /* 0x0000720a04006986 */ /* 0x0001e2000c101524 */
[----:B--2---:R-:W-:-:S05]  /*158e0*/  FMUL R8, R8, R2 ;  /* 0x0000000208087220 */ /* 0x004fca0000400000 */
[----:B------:R-:W-:Y:S02]  /*158f0*/  F2FP.BF16.F32.PACK_AB R3, RZ, R8 ;  /* 0x00000008ff03723e */ /* 0x000fe400000010ff */
[----:B------:R-:W2:Y:S02]  /*15900*/  LDL.LU R8, [R1+0x80] ;  /* 0x0000800001087983 */ /* 0x000ea40000300800 */
[----:B0-----:R-:W-:Y:S02]  /*15910*/  PRMT R10, R3, 0x7610, R10 ;  /* 0x00007610030a7816 */ /* 0x001fe4000000000a */
[----:B------:R-:W4:Y:S01]  /*15920*/  LDL.LU R3, [R1+0x84] ;  /* 0x0000840001037983 */ /* 0x000f220000300800 */
[----:B------:R-:W-:-:S13]  /*15930*/  ISETP.GT.AND P0, PT, R0, 0x38, P2 ;  /* 0x000000380000780c */ /* 0x000fda0001704270 */
[----:B------:R0:W-:Y:S01]  /*15940*/  @P0 STG.E.U16 desc[UR36][R6.64+0x70], R10 ;  /* 0x0000700a06000986 */ /* 0x0001e2000c101524 */
[-C--:B--2---:R-:W-:Y:S01]  /*15950*/  FMUL R8, R8, R2.reuse ;  /* 0x0000000208087220 */ /* 0x084fe20000400000 */
[----:B----4-:R-:W-:-:S04]  /*15960*/  FMUL R3, R3, R2 ;  /* 0x0000000203037220 */ /* 0x010fc80000400000 */
[----:B0-----:R-:W-:Y:S02]  /*15970*/  F2FP.BF16.F32.PACK_AB R10, RZ, R8 ;  /* 0x00000008ff0a723e */ /* 0x001fe400000010ff */
[----:B------:R-:W-:Y:S02]  /*15980*/  F2FP.BF16.F32.PACK_AB R8, RZ, R3 ;  /* 0x00000003ff08723e */ /* 0x000fe400000010ff */
[----:B------:R-:W2:Y:S01]  /*15990*/  LDL.LU R3, [R1+0x88] ;  /* 0x0000880001037983 */ /* 0x000ea20000300800 */
[----:B------:R-:W-:Y:S01]  /*159a0*/  ISETP.GT.AND P1, PT, R0, 0x39, P2 ;  /* 0x000000390000780c */ /* 0x000fe20001724270 */
[----:B---3--:R-:W-:-:S05]  /*159b0*/  FMUL R9, R9, R2 ;  /* 0x0000000209097220 */ /* 0x008fca0000400000 */
[----:B------:R-:W-:-:S07]  /*159c0*/  F2FP.BF16.F32.PACK_AB R9, RZ, R9 ;  /* 0x00000009ff09723e */ /* 0x000fce00000010ff */
[----:B------:R0:W-:Y:S04]  /*159d0*/  @P1 STG.E.U16 desc[UR36][R6.64+0x72], R9 ;  /* 0x0000720906001986 */ /* 0x0001e8000c101524 */
[----:B0-----:R-:W3:Y:S01]  /*159e0*/  LDL.LU R9, [R1+0x94] ;  /* 0x0000940001097983 */ /* 0x001ee20000300800 */
[----:B--2---:R-:W-:-:S05]  /*159f0*/  FMUL R3, R3, R2 ;  /* 0x0000000203037220 */ /* 0x004fca0000400000 */
[----:B------:R-:W-:-:S04]  /*15a00*/  F2FP.BF16.F32.PACK_AB R3, RZ, R3 ;  /* 0x00000003ff03723e */ /* 0x000fc800000010ff */
[----:B------:R-:W-:Y:S02]  /*15a10*/  PRMT R12, R3, 0x7610, R12 ;  /* 0x00007610030c7816 */ /* 0x000fe4000000000c */
[----:B------:R-:W2:Y:S01]  /*15a20*/  LDL.LU R3, [R1+0x90] ;  /* 0x0000900001037983 */ /* 0x000ea20000300800 */
[----:B------:R-:W-:-:S13]  /*15a30*/  ISETP.GT.AND P4, PT, R0, 0x40, P3 ;  /* 0x000000400000780c */ /* 0x000fda0001f84270 */
[----:B------:R0:W-:Y:S01]  /*15a40*/  @P4 STG.E.U16 desc[UR36][R4.64+0x80], R10 ;  /* 0x0000800a04004986 */ /* 0x0001e2000c101524 */
[----:B--2---:R-:W-:-:S05]  /*15a50*/  FMUL R3, R3, R2 ;  /* 0x0000000203037220 */ /* 0x004fca0000400000 */
[----:B0-----:R-:W-:Y:S02]  /*15a60*/  F2FP.BF16.F32.PACK_AB R10, RZ, R3 ;  /* 0x00000003ff0a723e */ /* 0x001fe400000010ff */
[----:B------:R-:W2:Y:S01]  /*15a70*/  LDL.LU R3, [R1+0x98] ;  /* 0x0000980001037983 */ /* 0x000ea20000300800 */
[C---:B------:R-:W-:Y:S02]  /*15a80*/  ISETP.GT.AND P5, PT, R0.reuse, 0x41, P3 ;  /* 0x000000410000780c */ /* 0x040fe40001fa4270 */
[C---:B------:R-:W-:Y:S01]  /*15a90*/  ISETP.GT.AND P0, PT, R0.reuse, 0x40, P2 ;  /* 0x000000400000780c */ /* 0x040fe20001704270 */
[-C--:B---3--:R-:W-:Y:S01]  /*15aa0*/  FMUL R9, R9, R2.reuse ;  /* 0x0000000209097220 */ /* 0x088fe20000400000 */
[C---:B------:R-:W-:Y:S01]  /*15ab0*/  ISETP.GT.AND P1, PT, R0.reuse, 0x41, P2 ;  /* 0x000000410000780c */ /* 0x040fe20001724270 */
[----:B------:R-:W-:Y:S01]  /*15ac0*/  FMUL R11, R11, R2 ;  /* 0x000000020b0b7220 */ /* 0x000fe20000400000 */
[----:B------:R-:W-:Y:S02]  /*15ad0*/  ISETP.GT.AND P4, PT, R0, 0x48, P3 ;  /* 0x000000480000780c */ /* 0x000fe40001f84270 */
[----:B------:R-:W-:-:S05]  /*15ae0*/  F2FP.BF16.F32.PACK_AB R9, RZ, R9 ;  /* 0x00000009ff09723e */ /* 0x000fca00000010ff */
[----:B------:R0:W-:Y:S01]  /*15af0*/  @P5 STG.E.U16 desc[UR36][R4.64+0x82], R8 ;  /* 0x0000820804005986 */ /* 0x0001e2000c101524 */
[----:B------:R-:W-:-:S03]  /*15b00*/  ISETP.GT.AND P5, PT, R0, 0x49, P3 ;  /* 0x000000490000780c */ /* 0x000fc60001fa4270 */
[----:B------:R1:W-:Y:S01]  /*15b10*/  @P0 STG.E.U16 desc[UR36][R6.64+0x80], R12 ;  /* 0x0000800c06000986 */ /* 0x0003e2000c101524 */
[----:B------:R-:W-:Y:S02]  /*15b20*/  ISETP.GT.AND P0, PT, R0, 0x48, P2 ;  /* 0x000000480000780c */ /* 0x000fe40001704270 */
[----:B------:R-:W-:Y:S02]  /*15b30*/  F2FP.BF16.F32.PACK_AB R11, RZ, R11 ;  /* 0x0000000bff0b723e */ /* 0x000fe400000010ff */
[----:B0-----:R-:W-:-:S03]  /*15b40*/  PRMT R8, R10, 0x7610, R8 ;  /* 0x000076100a087816 */ /* 0x001fc60000000008 */
[----:B------:R-:W-:Y:S01]  /*15b50*/  @P1 STG.E.U16 desc[UR36][R6.64+0x82], R11 ;  /* 0x0000820b06001986 */ /* 0x000fe2000c101524 */
[----:B-1----:R-:W-:Y:S02]  /*15b60*/  PRMT R12, R9, 0x7610, R12 ;  /* 0x00007610090c7816 */ /* 0x002fe4000000000c */
[C---:B------:R-:W-:Y:S01]  /*15b70*/  ISETP.GT.AND P1, PT, R0.reuse, 0x49, P2 ;  /* 0x000000490000780c */ /* 0x040fe20001724270 */
[----:B------:R0:W-:Y:S01]  /*15b80*/  @P4 STG.E.U16 desc[UR36][R4.64+0x90], R8 ;  /* 0x0000900804004986 */ /* 0x0001e2000c101524 */
[----:B------:R-:W-:-:S03]  /*15b90*/  ISETP.GT.AND P4, PT, R0, 0x50, P3 ;  /* 0x000000500000780c */ /* 0x000fc60001f84270 */
[----:B------:R1:W-:Y:S01]  /*15ba0*/  @P5 STG.E.U16 desc[UR36][R4.64+0x92], R12 ;  /* 0x0000920c04005986 */ /* 0x0003e2000c101524 */
[----:B0-----:R-:W-:Y:S01]  /*15bb0*/  FMUL R8, R233, R2 ;  /* 0x00000002e9087220 */ /* 0x001fe20000400000 */
[----:B------:R-:W-:-:S04]  /*15bc0*/  ISETP.GT.AND P5, PT, R0, 0x51, P3 ;  /* 0x000000510000780c */ /* 0x000fc80001fa4270 */
[----:B------:R-:W-:-:S04]  /*15bd0*/  F2FP.BF16.F32.PACK_AB R8, RZ, R8 ;  /* 0x00000008ff08723e */ /* 0x000fc800000010ff */
[----:B-1----:R-:W-:Y:S02]  /*15be0*/  PRMT R12, R8, 0x7610, R12 ;  /* 0x00007610080c7816 */ /* 0x002fe4000000000c */
[----:B------:R-:W-:Y:S01]  /*15bf0*/  ISETP.GT.AND P6, PT, R0, 0x71, P3 ;  /* 0x000000710000780c */ /* 0x000fe20001fc4270 */
[----:B--2---:R-:W-:-:S05]  /*15c00*/  FMUL R3, R3, R2 ;  /* 0x0000000203037220 */ /* 0x004fca0000400000 */
[----:B------:R-:W-:Y:S01]  /*15c10*/  F2FP.BF16.F32.PACK_AB R10, RZ, R3 ;  /* 0x00000003ff0a723e */ /* 0x000fe200000010ff */
[----:B------:R-:W-:-:S05]  /*15c20*/  FMUL R3, R235, R2 ;  /* 0x00000002eb037220 */ /* 0x000fca0000400000 */
[----:B------:R-:W-:Y:S01]  /*15c30*/  F2FP.BF16.F32.PACK_AB R9, RZ, R3 ;  /* 0x00000003ff09723e */ /* 0x000fe200000010ff */
[-C--:B------:R-:W-:Y:S01]  /*15c40*/  FMUL R3, R234, R2.reuse ;  /* 0x00000002ea037220 */ /* 0x080fe20000400000 */
[----:B------:R0:W-:Y:S04]  /*15c50*/  @P0 STG.E.U16 desc[UR36][R6.64+0x90], R10 ;  /* 0x0000900a06000986 */ /* 0x0001e8000c101524 */
[----:B------:R-:W-:Y:S02]  /*15c60*/  F2FP.BF16.F32.PACK_AB R3, RZ, R3 ;  /* 0x00000003ff03723e */ /* 0x000fe400000010ff */
[----:B------:R-:W-:Y:S01]  /*15c70*/  PRMT R11, R9, 0x7610, R11 ;  /* 0x00007610090b7816 */ /* 0x000fe2000000000b */
[-C--:B------:R-:W-:Y:S01]  /*15c80*/  FMUL R9, R232, R2.reuse ;  /* 0x00000002e8097220 */ /* 0x080fe20000400000 */
[----:B0-----:R-:W-:Y:S01]  /*15c90*/  PRMT R10, R3, 0x7610, R10 ;  /* 0x00007610030a7816 */ /* 0x001fe2000000000a */
[----:B------:R-:W-:-:S02]  /*15ca0*/  FMUL R3, R231, R2 ;  /* 0x00000002e7037220 */ /* 0x000fc40000400000 */
[----:B------:R0:W-:Y:S01]  /*15cb0*/  @P1 STG.E.U16 desc[UR36][R6.64+0x92], R11 ;  /* 0x0000920b06001986 */ /* 0x0001e2000c101524 */
[----:B------:R-:W-:Y:S02]  /*15cc0*/  ISETP.GT.AND P1, PT, R0, 0x50, P2 ;  /* 0x000000500000780c */ /* 0x000fe40001724270 */
[----:B------:R-:W-:Y:S02]  /*15cd0*/  F2FP.BF16.F32.PACK_AB R9, RZ, R9 ;  /* 0x00000009ff09723e */ /* 0x000fe400000010ff */
[----:B------:R-:W-:Y:S01]  /*15ce0*/  F2FP.BF16.F32.PACK_AB R8, RZ, R3 ;  /* 0x00000003ff08723e */ /* 0x000fe200000010ff */
[----:B------:R-:W-:Y:S01]  /*15cf0*/  FMUL R3, R230, R2 ;  /* 0x00000002e6037220 */ /* 0x000fe20000400000 */
[C---:B------:R-:W-:Y:S01]  /*15d00*/  ISETP.GT.AND P0, PT, R0.reuse, 0x51, P2 ;  /* 0x000000510000780c */ /* 0x040fe20001704270 */
[----:B------:R1:W-:Y:S01]  /*15d10*/  @P4 STG.E.U16 desc[UR36][R4.64+0xa0], R10 ;  /* 0x0000a00a04004986 */ /* 0x0003e2000c101524 */
[----:B------:R-:W-:Y:S02]  /*15d20*/  ISETP.GT.AND P4, PT, R0, 0x58, P3 ;  /* 0x000000580000780c */ /* 0x000fe40001f84270 */
[----:B0-----:R-:W-:-:S02]  /*15d30*/  PRMT R11, R9, 0x7610, R11 ;  /* 0x00007610090b7816 */ /* 0x001fc4000000000b */
[----:B------:R-:W-:Y:S01]  /*15d40*/  F2FP.BF16.F32.PACK_AB R9, RZ, R3 ;  /* 0x00000003ff09723e */ /* 0x000fe200000010ff */
[-C--:B------:R-:W-:Y:S01]  /*15d50*/  FMUL R3, R228, R2.reuse ;  /* 0x00000002e4037220 */ /* 0x080fe20000400000 */
[----:B------:R-:W-:Y:S01]  /*15d60*/  PRMT R13, R8, 0x7610, R13 ;  /* 0x00007610080d7816 */ /* 0x000fe2000000000d */
[----:B------:R-:W-:Y:S01]  /*15d70*/  FMUL R8, R229, R2 ;  /* 0x00000002e5087220 */ /* 0x000fe20000400000 */
[----:B------:R-:W-:Y:S01]  /*15d80*/  @P5 STG.E.U16 desc[UR36][R4.64+0xa2], R12 ;  /* 0x0000a20c04005986 */ /* 0x000fe2000c101524 */
[----:B------:R-:W-:Y:S02]  /*15d90*/  ISETP.GT.AND P5, PT, R0, 0x59, P3 ;  /* 0x000000590000780c */ /* 0x000fe40001fa4270 */
[----:B------:R-:W-:Y:S01]  /*15da0*/  F2FP.BF16.F32.PACK_AB R3, RZ, R3 ;  /* 0x00000003ff03723e */ /* 0x000fe200000010ff */
[----:B------:R0:W-:Y:S01]  /*15db0*/  @P1 STG.E.U16 desc[UR36][R6.64+0xa0], R11 ;  /* 0x0000a00b06001986 */ /* 0x0001e2000c101524 */
[----:B-1----:R-:W-:Y:S01]  /*15dc0*/  F2FP.BF16.F32.PACK_AB R10, RZ, R8 ;  /* 0x00000008ff0a723e */ /* 0x002fe200000010ff */
[----:B------:R-:W-:-:S02]  /*15dd0*/  FMUL R8, R227, R2 ;  /* 0x00000002e3087220 */ /* 0x000fc40000400000 */
[----:B------:R-:W-:Y:S01]  /*15de0*/  @P0 STG.E.U16 desc[UR36][R6.64+0xa2], R13 ;  /* 0x0000a20d06000986 */ /* 0x000fe2000c101524 */
[C---:B------:R-:W-:Y:S02]  /*15df0*/  ISETP.GT.AND P0, PT, R0.reuse, 0x58, P2 ;  /* 0x000000580000780c */ /* 0x040fe40001704270 */
[C---:B------:R-:W-:Y:S01]  /*15e00*/  ISETP.GT.AND P1, PT, R0.reuse, 0x59, P2 ;  /* 0x000000590000780c */ /* 0x040fe20001724270 */
[----:B------:R1:W-:Y:S01]  /*15e10*/  @P4 STG.E.U16 desc[UR36][R4.64+0xb0], R9 ;  /* 0x0000b00904004986 */ /* 0x0003e2000c101524 */
[----:B------:R-:W-:Y:S02]  /*15e20*/  ISETP.GT.AND P4, PT, R0, 0x60, P3 ;  /* 0x000000600000780c */ /* 0x000fe40001f84270 */
[----:B0-----:R-:W-:Y:S01]  /*15e30*/  PRMT R11, R3, 0x7610, R11 ;  /* 0x00007610030b7816 */ /* 0x001fe2000000000b */
[----:B------:R-:W-:Y:S01]  /*15e40*/  FMUL R3, R226, R2 ;  /* 0x00000002e2037220 */ /* 0x000fe20000400000 */
[----:B------:R-:W-:Y:S01]  /*15e50*/  F2FP.BF16.F32.PACK_AB R8, RZ, R8 ;  /* 0x00000008ff08723e */ /* 0x000fe200000010ff */
[----:B------:R0:W-:Y:S03]  /*15e60*/  @P5 STG.E.U16 desc[UR36][R4.64+0xb2], R10 ;  /* 0x0000b20a04005986 */ /* 0x0001e6000c101524 */
[----:B-1----:R-:W-:Y:S01]  /*15e70*/  F2FP.BF16.F32.PACK_AB R9, RZ, R3 ;  /* 0x00000003ff09723e */ /* 0x002fe200000010ff */
[-C--:B------:R-:W-:Y:S01]  /*15e80*/  FMUL R3, R225, R2.reuse ;  /* 0x00000002e1037220 */ /* 0x080fe20000400000 */
[----:B------:R-:W-:Y:S01]  /*15e90*/  PRMT R12, R8, 0x7610, R12 ;  /* 0x00007610080c7816 */ /* 0x000fe2000000000c */
[----:B------:R-:W-:Y:S01]  /*15ea0*/  FMUL R8, R224, R2 ;  /* 0x00000002e0087220 */ /* 0x000fe20000400000 */
[----:B------:R1:W-:Y:S01]  /*15eb0*/  @P0 STG.E.U16 desc[UR36][R6.64+0xb0], R11 ;  /* 0x0000b00b06000986 */ /* 0x0003e2000c101524 */
[----:B0-----:R-:W-:-:S02]  /*15ec0*/  PRMT R10, R9, 0x7610, R10 ;  /* 0x00007610090a7816 */ /* 0x001fc4000000000a */
[----:B------:R-:W-:Y:S01]  /*15ed0*/  F2FP.BF16.F32.PACK_AB R3, RZ, R3 ;  /* 0x00000003ff03723e */ /* 0x000fe200000010ff */
[----:B------:R0:W-:Y:S01]  /*15ee0*/  @P1 STG.E.U16 desc[UR36][R6.64+0xb2], R12 ;  /* 0x0000b20c06001986 */ /* 0x0001e2000c101524 */
[C---:B------:R-:W-:Y:S01]  /*15ef0*/  ISETP.GT.AND P5, PT, R0.reuse, 0x61, P3 ;  /* 0x000000610000780c */ /* 0x040fe20001fa4270 */
[-C--:B------:R-:W-:Y:S01]  /*15f00*/  FMUL R9, R223, R2.reuse ;  /* 0x00000002df097220 */ /* 0x080fe20000400000 */
[C---:B------:R-:W-:Y:S01]  /*15f10*/  ISETP.GT.AND P1, PT, R0.reuse, 0x60, P2 ;  /* 0x000000600000780c */ /* 0x040fe20001724270 */
[----:B------:R-:W-:Y:S01]  /*15f20*/  @P4 STG.E.U16 desc[UR36][R4.64+0xc0], R10 ;  /* 0x0000c00a04004986 */ /* 0x000fe2000c101524 */
[----:B------:R-:W-:Y:S02]  /*15f30*/  ISETP.GT.AND P4, PT, R0, 0x61, P2 ;  /* 0x000000610000780c */ /* 0x000fe40001784270 */
[----:B-1----:R-:W-:Y:S01]  /*15f40*/  PRMT R11, R3, 0x7610, R11 ;  /* 0x00007610030b7816 */ /* 0x002fe2000000000b */
[----:B------:R-:W-:Y:S01]  /*15f50*/  FMUL R3, R222, R2 ;  /* 0x00000002de037220 */ /* 0x000fe20000400000 */
[----:B------:R-:W-:-:S02]  /*15f60*/  F2FP.BF16.F32.PACK_AB R8, RZ, R8 ;  /* 0x00000008ff08723e */ /* 0x000fc400000010ff */
[----:B------:R-:W-:Y:S02]  /*15f70*/  F2FP.BF16.F32.PACK_AB R9, RZ, R9 ;  /* 0x00000009ff09723e */ /* 0x000fe400000010ff */
[----:B0-----:R-:W-:Y:S02]  /*15f80*/  PRMT R12, R8, 0x7610, R12 ;  /* 0x00007610080c7816 */ /* 0x001fe4000000000c */
[----:B------:R-:W-:Y:S01]  /*15f90*/  F2FP.BF16.F32.PACK_AB R8, RZ, R3 ;  /* 0x00000003ff08723e */ /* 0x000fe200000010ff */
[-C--:B------:R-:W-:Y:S01]  /*15fa0*/  FMUL R3, R221, R2.reuse ;  /* 0x00000002dd037220 */ /* 0x080fe20000400000 */
[----:B------:R-:W-:Y:S01]  /*15fb0*/  PRMT R13, R9, 0x7610, R13 ;  /* 0x00007610090d7816 */ /* 0x000fe2000000000d */
[----:B------:R0:W-:Y:S01]  /*15fc0*/  @P5 STG.E.U16 desc[UR36][R4.64+0xc2], R11 ;  /* 0x0000c20b04005986 */ /* 0x0001e2000c101524 */
[----:B------:R-:W-:Y:S02]  /*15fd0*/  ISETP.GT.AND P0, PT, R0, 0x68, P3 ;  /* 0x000000680000780c */ /* 0x000fe40001f04270 */
[----:B------:R-:W-:Y:S01]  /*15fe0*/  F2FP.BF16.F32.PACK_AB R9, RZ, R3 ;  /* 0x00000003ff09723e */ /* 0x000fe200000010ff */
[----:B------:R1:W-:Y:S01]  /*15ff0*/  @P1 STG.E.U16 desc[UR36][R6.64+0xc0], R12 ;  /* 0x0000c00c06001986 */ /* 0x0003e2000c101524 */
[----:B------:R-:W-:-:S03]  /*16000*/  FMUL R3, R219, R2 ;  /* 0x00000002db037220 */ /* 0x000fc60000400000 */
[----:B------:R-:W-:Y:S01]  /*16010*/  @P4 STG.E.U16 desc[UR36][R6.64+0xc2], R13 ;  /* 0x0000c20d06004986 */ /* 0x000fe2000c101524 */
[----:B------:R-:W-:Y:S02]  /*16020*/  ISETP.GT.AND P4, PT, R0, 0x69, P3 ;  /* 0x000000690000780c */ /* 0x000fe40001f84270 */
[----:B------:R-:W-:Y:S01]  /*16030*/  PRMT R14, R8, 0x7610, R14 ;  /* 0x00007610080e7816 */ /* 0x000fe2000000000e */
[-C--:B------:R-:W-:Y:S01]  /*16040*/  FMUL R8, R220, R2.reuse ;  /* 0x00000002dc087220 */ /* 0x080fe20000400000 */
[----:B------:R-:W-:Y:S02]  /*16050*/  F2FP.BF16.F32.PACK_AB R3, RZ, R3 ;  /* 0x00000003ff03723e */ /* 0x000fe400000010ff */
[----:B------:R-:W-:Y:S01]  /*16060*/  ISETP.GT.AND P1, PT, R0, 0x68, P2 ;  /* 0x000000680000780c */ /* 0x000fe20001724270 */
[----:B------:R-:W-:Y:S01]  /*16070*/  @P0 STG.E.U16 desc[UR36][R4.64+0xd0], R14 ;  /* 0x0000d00e04000986 */ /* 0x000fe2000c101524 */
[----:B0-----:R-:W-:Y:S01]  /*16080*/  PRMT R11, R3, 0x7610, R11 ;  /* 0x00007610030b7816 */ /* 0x001fe2000000000b */
[----:B------:R-:W-:Y:S01]  /*16090*/  FMUL R3, R217, R2 ;  /* 0x00000002d9037220 */ /* 0x000fe20000400000 */
[----:B------:R-:W-:Y:S01]  /*160a0*/  F2FP.BF16.F32.PACK_AB R10, RZ, R8 ;  /* 0x00000008ff0a723e */ /* 0x000fe200000010ff */
[----:B------:R-:W-:Y:S01]  /*160b0*/  FMUL R8, R218, R2 ;  /* 0x00000002da087220 */ /* 0x000fe20000400000 */
[C---:B------:R-:W-:Y:S01]  /*160c0*/  ISETP.GT.AND P0, PT, R0.reuse, 0x69, P2 ;  /* 0x000000690000780c */ /* 0x040fe20001704270 */
[----:B------:R0:W-:Y:S01]  /*160d0*/  @P4 STG.E.U16 desc[UR36][R4.64+0xd2], R9 ;  /* 0x0000d20904004986 */ /* 0x0001e2000c101524 */
[----:B------:R-:W-:-:S02]  /*160e0*/  ISETP.GT.AND P5, PT, R0, 0x70, P3 ;  /* 0x000000700000780c */ /* 0x000fc40001fa4270 */
[----:B------:R-:W-:-:S04]  /*160f0*/  F2FP.BF16.F32.PACK_AB R8, RZ, R8 ;  /* 0x00000008ff08723e */ /* 0x000fc800000010ff */
[----:B-1----:R-:W-:Y:S02]  /*16100*/  PRMT R12, R8, 0x7610, R12 ;  /* 0x00007610080c7816 */ /* 0x002fe4000000000c */
[----:B0-----:R-:W-:Y:S01]  /*16110*/  F2FP.BF16.F32.PACK_AB R9, RZ, R3 ;  /* 0x00000003ff09723e */ /* 0x001fe200000010ff */
[-C--:B------:R-:W-:Y:S01]  /*16120*/  FMUL R3, R216, R2.reuse ;  /* 0x00000002d8037220 */ /* 0x080fe20000400000 */
[----:B------:R-:W-:Y:S01]  /*16130*/  FMUL R8, R215, R2 ;  /* 0x00000002d7087220 */ /* 0x000fe20000400000 */
[----:B------:R0:W-:Y:S03]  /*16140*/  @P1 STG.E.U16 desc[UR36][R6.64+0xd0], R10 ;  /* 0x0000d00a06001986 */ /* 0x0001e6000c101524 */
[----:B------:R-:W-:Y:S01]  /*16150*/  F2FP.BF16.F32.PACK_AB R3, RZ, R3 ;  /* 0x00000003ff03723e */ /* 0x000fe200000010ff */
[----:B------:R1:W-:Y:S01]  /*16160*/  @P0 STG.E.U16 desc[UR36][R6.64+0xd2], R11 ;  /* 0x0000d20b06000986 */ /* 0x0003e2000c101524 */
[----:B------:R-:W-:-:S02]  /*16170*/  ISETP.GT.AND P1, PT, R0, 0x70, P2 ;  /* 0x000000700000780c */ /* 0x000fc40001724270 */
[----:B------:R-:W-:Y:S01]  /*16180*/  F2FP.BF16.F32.PACK_AB R8, RZ, R8 ;  /* 0x00000008ff08723e */ /* 0x000fe200000010ff */
[----:B------:R2:W-:Y:S01]  /*16190*/  @P5 STG.E.U16 desc[UR36][R4.64+0xe0], R12 ;  /* 0x0000e00c04005986 */ /* 0x0005e2000c101524 */
[----:B0-----:R-:W-:Y:S01]  /*161a0*/  PRMT R10, R9, 0x7610, R10 ;  /* 0x00007610090a7816 */ /* 0x001fe2000000000a */
[-C--:B------:R-:W-:Y:S01]  /*161b0*/  FMUL R9, R214, R2.reuse ;  /* 0x00000002d6097220 */ /* 0x080fe20000400000 */
[----:B-1----:R-:W-:Y:S01]  /*161c0*/  PRMT R11, R3, 0x7610, R11 ;  /* 0x00007610030b7816 */ /* 0x002fe2000000000b */
[----:B------:R-:W-:-:S03]  /*161d0*/  FMUL R3, R213, R2 ;  /* 0x00000002d5037220 */ /* 0x000fc60000400000 */
[----:B------:R-:W-:Y:S02]  /*161e0*/  F2FP.BF16.F32.PACK_AB R9, RZ, R9 ;  /* 0x00000009ff09723e */ /* 0x000fe400000010ff */
[----:B--2---:R-:W-:Y:S02]  /*161f0*/  PRMT R12, R8, 0x7610, R12 ;  /* 0x00007610080c7816 */ /* 0x004fe4000000000c */
[----:B------:R-:W-:Y:S01]  /*16200*/  F2FP.BF16.F32.PACK_AB R8, RZ, R3 ;  /* 0x00000003ff08723e */ /* 0x000fe200000010ff */
[----:B------:R-:W-:Y:S01]  /*16210*/  FMUL R3, R212, R2 ;  /* 0x00000002d4037220 */ /* 0x000fe20000400000 */
[C---:B------:R-:W-:Y:S02]  /*16220*/  ISETP.GT.AND P4, PT, R0.reuse, 0x71, P2 ;  /* 0x000000710000780c */ /* 0x040fe40001784270 */
[----:B------:R-:W-:Y:S01]  /*16230*/  ISETP.GT.AND P5, PT, R0, 0x78, P3 ;  /* 0x000000780000780c */ /* 0x000fe20001fa4270 */
[----:B------:R0:W-:Y:S01]  /*16240*/  @P6 STG.E.U16 desc[UR36][R4.64+0xe2], R10 ;  /* 0x0000e20a04006986 */ /* 0x0001e2000c101524 */
[----:B------:R-:W-:-:S02]  /*16250*/  PRMT R13, R9, 0x7610, R13 ;  /* 0x00007610090d7816 */ /* 0x000fc4000000000d */
[----:B------:R-:W-:Y:S01]  /*16260*/  F2FP.BF16.F32.PACK_AB R9, RZ, R3 ;  /* 0x00000003ff09723e */ /* 0x000fe200000010ff */
[----:B------:R1:W-:Y:S01]  /*16270*/  @P1 STG.E.U16 desc[UR36][R6.64+0xe0], R11 ;  /* 0x0000e00b06001986 */ /* 0x0003e2000c101524 */
[----:B------:R-:W-:Y:S01]  /*16280*/  ISETP.GT.AND P0, PT, R0, 0x79, P3 ;  /* 0x000000790000780c */ /* 0x000fe20001f04270 */
[-C--:B------:R-:W-:Y:S01]  /*16290*/  FMUL R3, R210, R2.reuse ;  /* 0x00000002d2037220 */ /* 0x080fe20000400000 */
[----:B------:R-:W-:Y:S02]  /*162a0*/  ISETP.GT.AND P1, PT, R0, 0x78, P2 ;  /* 0x000000780000780c */ /* 0x000fe40001724270 */
[----:B------:R-:W-:Y:S01]  /*162b0*/  PRMT R14, R8, 0x7610, R14 ;  /* 0x00007610080e7816 */ /* 0x000fe2000000000e */
[----:B------:R-:W-:Y:S01]  /*162c0*/  FMUL R8, R211, R2 ;  /* 0x00000002d3087220 */ /* 0x000fe20000400000 */
[----:B------:R-:W-:Y:S01]  /*162d0*/  F2FP.BF16.F32.PACK_AB R3, RZ, R3 ;  /* 0x00000003ff03723e */ /* 0x000fe200000010ff */
[----:B------:R2:W-:Y:S01]  /*162e0*/  @P4 STG.E.U16 desc[UR36][R6.64+0xe2], R12 ;  /* 0x0000e20c06004986 */ /* 0x0005e2000c101524 */
[----:B------:R-:W-:-:S02]  /*162f0*/  ISETP.GT.AND P4, PT, R0, 0x79, P2 ;  /* 0x000000790000780c */ /* 0x000fc40001784270 */
[----:B0-----:R-:W-:Y:S01]  /*16300*/  F2FP.BF16.F32.PACK_AB R10, RZ, R8 ;  /* 0x00000008ff0a723e */ /* 0x001fe200000010ff */
[----:B------:R-:W-:Y:S01]  /*16310*/  @P5 STG.E.U16 desc[UR36][R4.64+0xf0], R13 ;  /* 0x0000f00d04005986 */ /* 0x000fe2000c101524 */
[----:B-1----:R-:W-:Y:S01]  /*16320*/  PRMT R11, R3, 0x7610, R11 ;  /* 0x00007610030b7816 */ /* 0x002fe2000000000b */
[-C--:B------:R-:W-:Y:S01]  /*16330*/  FMUL R3, R208, R2.reuse ;  /* 0x00000002d0037220 */ /* 0x080fe20000400000 */
[----:B------:R-:W-:Y:S01]  /*16340*/  FMUL R8, R209, R2 ;  /* 0x00000002d1087220 */ /* 0x000fe20000400000 */
[C---:B------:R-:W-:Y:S01]  /*16350*/  ISETP.GT.AND P5, PT, R0.reuse, 0x80, P3 ;  /* 0x000000800000780c */ /* 0x040fe20001fa4270 */
[----:B------:R-:W-:Y:S01]  /*16360*/  @P0 STG.E.U16 desc[UR36][R4.64+0xf2], R14 ;  /* 0x0000f20e04000986 */ /* 0x000fe2000c101524 */
[----:B------:R-:W-:-:S03]  /*16370*/  ISETP.GT.AND P6, PT, R0, 0x81, P3 ;  /* 0x000000810000780c */ /* 0x000fc60001fc4270 */
[----:B------:R0:W-:Y:S01]  /*16380*/  @P1 STG.E.U16 desc[UR36][R6.64+0xf0], R9 ;  /* 0x0000f00906001986 */ /* 0x0001e2000c101524 */
[----:B------:R-:W-:-:S04]  /*16390*/  F2FP.BF16.F32.PACK_AB R8, RZ, R8 ;  /* 0x00000008ff08723e */ /* 0x000fc800000010ff */
[----:B--2---:R-:W-:Y:S01]  /*163a0*/  PRMT R12, R8, 0x7610, R12 ;  /* 0x00007610080c7816 */ /* 0x004fe2000000000c */
[-C--:B------:R-:W-:Y:S01]  /*163b0*/  FMUL R8, R206, R2.reuse ;  /* 0x00000002ce087220 */ /* 0x080fe20000400000 */
[----:B0-----:R-:W-:Y:S01]  /*163c0*/  F2FP.BF16.F32.PACK_AB R9, RZ, R3 ;  /* 0x00000003ff09723e */ /* 0x001fe200000010ff */
[----:B------:R-:W-:Y:S01]  /*163d0*/  FMUL R3, R207, R2 ;  /* 0x00000002cf037220 */ /* 0x000fe20000400000 */
[----:B------:R0:W-:Y:S01]  /*163e0*/  @P4 STG.E.U16 desc[UR36][R6.64+0xf2], R10 ;  /* 0x0000f20a06004986 */ /* 0x0001e2000c101524 */
[----:B------:R-:W-:-:S03]  /*163f0*/  ISETP.GT.AND P0, PT, R0, 0x80, P2 ;  /* 0x000000800000780c */ /* 0x000fc60001704270 */
[----:B------:R-:W-:Y:S01]  /*16400*/  F2FP.BF16.F32.PACK_AB R3, RZ, R3 ;  /* 0x00000003ff03723e */ /* 0x000fe200000010ff */
[----:B------:R1:W-:Y:S01]  /*16410*/  @P5 STG.E.U16 desc[UR36][R4.64+0x100], R11 ;  /* 0x0001000b04005986 */ /* 0x0003e2000c101524 */
[----:B------:R-:W-:Y:S02]  /*16420*/  ISETP.GT.AND P1, PT, R0, 0x81, P2 ;  /* 0x000000810000780c */ /* 0x000fe40001724270 */
[----:B------:R-:W-:Y:S01]  /*16430*/  F2FP.BF16.F32.PACK_AB R8, RZ, R8 ;  /* 0x00000008ff08723e */ /* 0x000fe200000010ff */
[----:B------:R2:W-:Y:S01]  /*16440*/  @P6 STG.E.U16 desc[UR36][R4.64+0x102], R12 ;  /* 0x0001020c04006986 */ /* 0x0005e2000c101524 */
[----:B0-----:R-:W-:Y:S01]  /*16450*/  PRMT R10, R9, 0x7610, R10 ;  /* 0x00007610090a7816 */ /* 0x001fe2000000000a */
[-C--:B------:R-:W-:Y:S01]  /*16460*/  FMUL R9, R205, R2.reuse ;  /* 0x00000002cd097220 */ /* 0x080fe20000400000 */
[----:B-1----:R-:W-:Y:S01]  /*16470*/  PRMT R11, R3, 0x7610, R11 ;  /* 0x00007610030b7816 */ /* 0x002fe2000000000b */
[----:B------:R-:W-:Y:S01]  /*16480*/  FMUL R3, R204, R2 ;  /* 0x00000002cc037220 */ /* 0x000fe20000400000 */
[----:B------:R-:W-:-:S02]  /*16490*/  ISETP.GT.AND P4, PT, R0, 0x88, P3 ;  /* 0x000000880000780c */ /* 0x000fc40001f84270 */
[----:B--2---:R-:W-:Y:S02]  /*164a0*/  PRMT R12, R8, 0x7610, R12 ;  /* 0x00007610080c7816 */ /* 0x004fe4000000000c */
[----:B------:R-:W-:Y:S01]  /*164b0*/  F2FP.BF16.F32.PACK_AB R8, RZ, R3 ;  /* 0x00000003ff08723e */ /* 0x000fe200000010ff */
[-C--:B------:R-:W-:Y:S01]  /*164c0*/  FMUL R3, R203, R2.reuse ;  /* 0x00000002cb037220 */ /* 0x080fe20000400000 */
[----:B------:R-:W-:Y:S02]  /*164d0*/  F2FP.BF16.F32.PACK_AB R9, RZ, R9 ;  /* 0x00000009ff09723e */ /* 0x000fe400000010ff */
[C---:B------:R-:W-:Y:S01]  /*164e0*/  ISETP.GT.AND P5, PT, R0.reuse, 0x89, P3 ;  /* 0x000000890000780c */ /* 0x040fe20001fa4270 */
[----:B------:R0:W-:Y:S01]  /*164f0*/  @P0 STG.E.U16 desc[UR36][R6.64+0x100], R10 ;  /* 0x0001000a06000986 */ /* 0x0001e2000c101524 */
[----:B------:R-:W-:Y:S02]  /*16500*/  PRMT R13, R9, 0x7610, R13 ;  /* 0x00007610090d7816 */ /* 0x000fe4000000000d */
[----:B------:R-:W-:Y:S01]  /*16510*/  F2FP.BF16.F32.PACK_AB R9, RZ, R3 ;  /* 0x00000003ff09723e */ /* 0x000fe200000010ff */
[----:B------:R1:W-:Y:S01]  /*16520*/  @P1 STG.E.U16 desc[UR36][R6.64+0x102], R11 ;  /* 0x0001020b06001986 */ /* 0x0003e2000c101524 */
[C---:B------:R-:W-:Y:S01]  /*16530*/  ISETP.GT.AND P0, PT, R0.reuse, 0x88, P2 ;  /* 0x000000880000780c */ /* 0x040fe20001704270 */
[----:B------:R-:W-:Y:S01]  /*16540*/  FMUL R3, R201, R2 ;  /* 0x00000002c9037220 */ /* 0x000fe20000400000 */
[----:B------:R-:W-:-:S02]  /*16550*/  ISETP.GT.AND P1, PT, R0, 0x89, P2 ;  /* 0x000000890000780c */ /* 0x000fc40001724270 */
[----:B------:R-:W-:Y:S01]  /*16560*/  PRMT R14, R8, 0x7610, R14 ;  /* 0x00007610080e7816 */ /* 0x000fe2000000000e */
[----:B------:R-:W-:Y:S01]  /*16570*/  FMUL R8, R202, R2 ;  /* 0x00000002ca087220 */ /* 0x000fe20000400000 */
[----:B------:R-:W-:Y:S01]  /*16580*/  F2FP.BF16.F32.PACK_AB R3, RZ, R3 ;  /* 0x00000003ff03723e */ /* 0x000fe200000010ff */
[----:B------:R2:W-:Y:S01]  /*16590*/  @P4 STG.E.U16 desc[UR36][R4.64+0x110], R12 ;  /* 0x0001100c04004986 */ /* 0x0005e2000c101524 */
[----:B------:R-:W-:Y:S02]  /*165a0*/  ISETP.GT.AND P4, PT, R0, 0x90, P3 ;  /* 0x000000900000780c */ /* 0x000fe40001f84270 */
        /* <DEDUP_REMOVED lines=9> */
[----:B------:R-:W-:Y:S02]  /*16640*/  F2FP.BF16.F32.PACK_AB R8, RZ, R8 ;  /* 0x00000008ff08723e */ /* 0x000fe400000010ff */
[----:B------:R-:W-:Y:S01]  /*16650*/  ISETP.GT.AND P1, PT, R0, 0x91, P2 ;  /* 0x000000910000780c */ /* 0x000fe20001724270 */
[----:B------:R1:W-:Y:S01]  /*16660*/  @P4 STG.E.U16 desc[UR36][R4.64+0x120], R10 ;  /* 0x0001200a04004986 */ /* 0x0003e2000c101524 */
[----:B--2---:R-:W-:Y:S01]  /*16670*/  PRMT R12, R8, 0x7610, R12 ;  /* 0x00007610080c7816 */ /* 0x004fe2000000000c */
[-C--:B------:R-:W-:Y:S01]  /*16680*/  FMUL R8, R197, R2.reuse ;  /* 0x00000002c5087220 */ /* 0x080fe20000400000 */
[----:B0-----:R-:W-:Y:S01]  /*16690*/  F2FP.BF16.F32.PACK_AB R9, RZ, R3 ;  /* 0x00000003ff09723e */ /* 0x001fe200000010ff */
[----:B------:R-:W-:Y:S01]  /*166a0*/  FMUL R3, R198, R2 ;  /* 0x00000002c6037220 */ /* 0x000fe20000400000 */
[----:B------:R-:W-:Y:S01]  /*166b0*/  ISETP.GT.AND P4, PT, R0, 0x98, P3 ;  /* 0x000000980000780c */ /* 0x000fe20001f84270 */
[----:B------:R0:W-:Y:S03]  /*166c0*/  @P5 STG.E.U16 desc[UR36][R4.64+0x122], R11 ;  /* 0x0001220b04005986 */ /* 0x0001e6000c101524 */
[----:B------:R-:W-:-:S02]  /*166d0*/  F2FP.BF16.F32.PACK_AB R3, RZ, R3 ;  /* 0x00000003ff03723e */ /* 0x000fc400000010ff */
[----:B-1----:R-:W-:Y:S01]  /*166e0*/  PRMT R10, R9, 0x7610, R10 ;  /* 0x00007610090a7816 */ /* 0x002fe2000000000a */
[----:B------:R-:W-:Y:S01]  /*166f0*/  FMUL R9, R196, R2 ;  /* 0x00000002c4097220 */ /* 0x000fe20000400000 */
[----:B------:R-:W-:Y:S01]  /*16700*/  F2FP.BF16.F32.PACK_AB R8, RZ, R8 ;  /* 0x00000008ff08723e */ /* 0x000fe200000010ff */
[----:B------:R1:W-:Y:S01]  /*16710*/  @P0 STG.E.U16 desc[UR36][R6.64+0x120], R12 ;  /* 0x0001200c06000986 */ /* 0x0003e2000c101524 */
[----:B0-----:R-:W-:Y:S01]  /*16720*/  PRMT R11, R3, 0x7610, R11 ;  /* 0x00007610030b7816 */ /* 0x001fe2000000000b */
[----:B------:R-:W-:Y:S01]  /*16730*/  FMUL R3, R195, R2 ;  /* 0x00000002c3037220 */ /* 0x000fe20000400000 */
[C---:B------:R-:W-:Y:S01]  /*16740*/  ISETP.GT.AND P5, PT, R0.reuse, 0x99, P3 ;  /* 0x000000990000780c */ /* 0x040fe20001fa4270 */
[----:B------:R0:W-:Y:S01]  /*16750*/  @P1 STG.E.U16 desc[UR36][R6.64+0x122], R10 ;  /* 0x0001220a06001986 */ /* 0x0001e2000c101524 */
[----:B------:R-:W-:Y:S02]  /*16760*/  ISETP.GT.AND P1, PT, R0, 0x98, P2 ;  /* 0x000000980000780c */ /* 0x000fe40001724270 */
[----:B------:R-:W-:-:S02]  /*16770*/  F2FP.BF16.F32.PACK_AB R9, RZ, R9 ;  /* 0x00000009ff09723e */ /* 0x000fc400000010ff */
[----:B-1----:R-:W-:Y:S02]  /*16780*/  PRMT R12, R8, 0x7610, R12 ;  /* 0x00007610080c7816 */ /* 0x002fe4000000000c */
[----:B------:R-:W-:Y:S01]  /*16790*/  F2FP.BF16.F32.PACK_AB R8, RZ, R3 ;  /* 0x00000003ff08723e */ /* 0x000fe200000010ff */
[-C--:B------:R-:W-:Y:S01]  /*167a0*/  FMUL R3, R194, R2.reuse ;  /* 0x00000002c2037220 */ /* 0x080fe20000400000 */
[C---:B------:R-:W-:Y:S01]  /*167b0*/  ISETP.GT.AND P0, PT, R0.reuse, 0x99, P2 ;  /* 0x000000990000780c */ /* 0x040fe20001704270 */
[----:B------:R1:W-:Y:S01]  /*167c0*/  @P4 STG.E.U16 desc[UR36][R4.64+0x130], R11 ;  /* 0x0001300b04004986 */ /* 0x0003e2000c101524 */
[----:B------:R-:W-:Y:S02]  /*167d0*/  ISETP.GT.AND P4, PT, R0, 0xa0, P3 ;  /* 0x000000a00000780c */ /* 0x000fe40001f84270 */
[----:B------:R-:W-:Y:S02]  /*167e0*/  PRMT R13, R9, 0x7610, R13 ;  /* 0x00007610090d7816 */ /* 0x000fe4000000000d */
[----:B------:R-:W-:Y:S01]  /*167f0*/  F2FP.BF16.F32.PACK_AB R9, RZ, R3 ;  /* 0x00000003ff09723e */ /* 0x000fe200000010ff */
[-C--:B------:R-:W-:Y:S01]  /*16800*/  FMUL R3, R192, R2.reuse ;  /* 0x00000002c0037220 */ /* 0x080fe20000400000 */
[----:B------:R-:W-:Y:S01]  /*16810*/  PRMT R14, R8, 0x7610, R14 ;  /* 0x00007610080e7816 */ /* 0x000fe2000000000e */
[----:B------:R-:W-:Y:S01]  /*16820*/  FMUL R8, R193, R2 ;  /* 0x00000002c1087220 */ /* 0x000fe20000400000 */
[----:B------:R2:W-:Y:S01]  /*16830*/  @P5 STG.E.U16 desc[UR36][R4.64+0x132], R12 ;  /* 0x0001320c04005986 */ /* 0x0005e2000c101524 */
[----:B------:R-:W-:-:S02]  /*16840*/  ISETP.GT.AND P5, PT, R0, 0xa1, P3 ;  /* 0x000000a10000780c */ /* 0x000fc40001fa4270 */
[----:B------:R-:W-:Y:S01]  /*16850*/  F2FP.BF16.F32.PACK_AB R3, RZ, R3 ;  /* 0x00000003ff03723e */ /* 0x000fe200000010ff */
[----:B------:R-:W-:Y:S01]  /*16860*/  @P1 STG.E.U16 desc[UR36][R6.64+0x130], R13 ;  /* 0x0001300d06001986 */ /* 0x000fe2000c101524 */
[----:B0-----:R-:W-:Y:S01]  /*16870*/  F2FP.BF16.F32.PACK_AB R10, RZ, R8 ;  /* 0x00000008ff0a723e */ /* 0x001fe200000010ff */
[-C--:B------:R-:W-:Y:S01]  /*16880*/  FMUL R8, R191, R2.reuse ;  /* 0x00000002bf087220 */ /* 0x080fe20000400000 */
[----:B-1----:R-:W-:Y:S01]  /*16890*/  PRMT R11, R3, 0x7610, R11 ;  /* 0x00007610030b7816 */ /* 0x002fe2000000000b */
[----:B------:R-:W-:Y:S01]  /*168a0*/  @P0 STG.E.U16 desc[UR36][R6.64+0x132], R14 ;  /* 0x0001320e06000986 */ /* 0x000fe2000c101524 */
[----:B------:R-:W-:Y:S01]  /*168b0*/  ISETP.GT.AND P0, PT, R0, 0xa0, P2 ;  /* 0x000000a00000780c */ /* 0x000fe20001704270 */
[----:B------:R-:W-:Y:S01]  /*168c0*/  FMUL R3, R190, R2 ;  /* 0x00000002be037220 */ /* 0x000fe20000400000 */
[C---:B------:R-:W-:Y:S01]  /*168d0*/  ISETP.GT.AND P1, PT, R0.reuse, 0xa1, P2 ;  /* 0x000000a10000780c */ /* 0x040fe20001724270 */
[----:B------:R0:W-:Y:S01]  /*168e0*/  @P4 STG.E.U16 desc[UR36][R4.64+0x140], R9 ;  /* 0x0001400904004986 */ /* 0x0001e2000c101524 */
[----:B------:R-:W-:-:S02]  /*168f0*/  ISETP.GT.AND P4, PT, R0, 0xa8, P3 ;  /* 0x000000a80000780c */ /* 0x000fc40001f84270 */
[----:B------:R-:W-:Y:S01]  /*16900*/  F2FP.BF16.F32.PACK_AB R8, RZ, R8 ;  /* 0x00000008ff08723e */ /* 0x000fe200000010ff */
[----:B------:R1:W-:Y:S03]  /*16910*/  @P5 STG.E.U16 desc[UR36][R4.64+0x142], R10 ;  /* 0x0001420a04005986 */ /* 0x0003e6000c101524 */
[----:B--2---:R-:W-:Y:S02]  /*16920*/  PRMT R12, R8, 0x7610, R12 ;  /* 0x00007610080c7816 */ /* 0x004fe4000000000c */
[----:B0-----:R-:W-:Y:S01]  /*16930*/  F2FP.BF16.F32.PACK_AB R9, RZ, R3 ;  /* 0x00000003ff09723e */ /* 0x001fe200000010ff */
[-C--:B------:R-:W-:Y:S01]  /*16940*/  FMUL R3, R189, R2.reuse ;  /* 0x00000002bd037220 */ /* 0x080fe20000400000 */
[-C--:B------:R-:W-:Y:S02]  /*16950*/  FMUL R8, R188, R2.reuse ;  /* 0x00000002bc087220 */ /* 0x080fe40000400000 */
[----:B-1----:R-:W-:Y:S01]  /*16960*/  PRMT R10, R9, 0x7610, R10 ;  /* 0x00007610090a7816 */ /* 0x002fe2000000000a */
[----:B------:R0:W-:Y:S01]  /*16970*/  @P0 STG.E.U16 desc[UR36][R6.64+0x140], R11 ;  /* 0x0001400b06000986 */ /* 0x0001e2000c101524 */
[----:B------:R-:W-:Y:S01]  /*16980*/  F2FP.BF16.F32.PACK_AB R3, RZ, R3 ;  /* 0x00000003ff03723e */ /* 0x000fe200000010ff */
[----:B------:R-:W-:Y:S01]  /*16990*/  FMUL R9, R187, R2 ;  /* 0x00000002bb097220 */ /* 0x000fe20000400000 */
[C---:B------:R-:W-:Y:S01]  /*169a0*/  ISETP.GT.AND P5, PT, R0.reuse, 0xa9, P3 ;  /* 0x000000a90000780c */ /* 0x040fe20001fa4270 */
[----:B------:R1:W-:Y:S01]  /*169b0*/  @P1 STG.E.U16 desc[UR36][R6.64+0x142], R12 ;  /* 0x0001420c06001986 */ /* 0x0003e2000c101524 */
[----:B------:R-:W-:-:S03]  /*169c0*/  ISETP.GT.AND P1, PT, R0, 0xa8, P2 ;  /* 0x000000a80000780c */ /* 0x000fc60001724270 */
[----:B------:R-:W-:Y:S01]  /*169d0*/  @P4 STG.E.U16 desc[UR36][R4.64+0x150], R10 ;  /* 0x0001500a04004986 */ /* 0x000fe2000c101524 */
[----:B------:R-:W-:Y:S02]  /*169e0*/  ISETP.GT.AND P4, PT, R0, 0xa9, P2 ;  /* 0x000000a90000780c */ /* 0x000fe40001784270 */
[----:B------:R-:W-:Y:S02]  /*169f0*/  F2FP.BF16.F32.PACK_AB R8, RZ, R8 ;  /* 0x00000008ff08723e */ /* 0x000fe400000010ff */
[----:B0-----:R-:W-:Y:S01]  /*16a00*/  PRMT R11, R3, 0x7610, R11 ;  /* 0x00007610030b7816 */ /* 0x001fe2000000000b */
[-C--:B------:R-:W-:Y:S01]  /*16a10*/  FMUL R3, R186, R2.reuse ;  /* 0x00000002ba037220 */ /* 0x080fe20000400000 */
[----:B------:R-:W-:Y:S02]  /*16a20*/  F2FP.BF16.F32.PACK_AB R9, RZ, R9 ;  /* 0x00000009ff09723e */ /* 0x000fe400000010ff */
[----:B-1----:R-:W-:Y:S02]  /*16a30*/  PRMT R12, R8, 0x7610, R12 ;  /* 0x00007610080c7816 */ /* 0x002fe4000000000c */
[----:B------:R-:W-:Y:S01]  /*16a40*/  F2FP.BF16.F32.PACK_AB R8, RZ, R3 ;  /* 0x00000003ff08723e */ /* 0x000fe200000010ff */
[----:B------:R-:W-:Y:S01]  /*16a50*/  FMUL R3, R185, R2 ;  /* 0x00000002b9037220 */ /* 0x000fe20000400000 */
[----:B------:R-:W-:Y:S01]  /*16a60*/  PRMT R13, R9, 0x7610, R13 ;  /* 0x00007610090d7816 */ /* 0x000fe2000000000d */
[----:B------:R0:W-:Y:S01]  /*16a70*/  @P5 STG.E.U16 desc[UR36][R4.64+0x152], R11 ;  /* 0x0001520b04005986 */ /* 0x0001e2000c101524 */
[----:B------:R-:W-:-:S02]  /*16a80*/  ISETP.GT.AND P0, PT, R0, 0xb0, P3 ;  /* 0x000000b00000780c */ /* 0x000fc40001f04270 */
        /* <DEDUP_REMOVED lines=26> */
[----:B------:R-:W-:Y:S02]  /*16c30*/  ISETP.GT.AND P1, PT, R0, 0xb8, P2 ;  /* 0x000000b80000780c */ /* 0x000fe40001724270 */
[----:B------:R-:W-:Y:S02]  /*16c40*/  F2FP.BF16.F32.PACK_AB R8, RZ, R8 ;  /* 0x00000008ff08723e */ /* 0x000fe400000010ff */
[----:B0-----:R-:W-:Y:S01]  /*16c50*/  PRMT R10, R9, 0x7610, R10 ;  /* 0x00007610090a7816 */ /* 0x001fe2000000000a */
[-C--:B------:R-:W-:Y:S01]  /*16c60*/  FMUL R9, R178, R2.reuse ;  /* 0x00000002b2097220 */ /* 0x080fe20000400000 */
[----:B-1----:R-:W-:Y:S01]  /*16c70*/  PRMT R11, R3, 0x7610, R11 ;  /* 0x00007610030b7816 */ /* 0x002fe2000000000b */
[----:B------:R-:W-:Y:S01]  /*16c80*/  FMUL R3, R177, R2 ;  /* 0x00000002b1037220 */ /* 0x000fe20000400000 */
[----:B------:R0:W-:Y:S02]  /*16c90*/  @P5 STG.E.U16 desc[UR36][R4.64+0x170], R12 ;  /* 0x0001700c04005986 */ /* 0x0001e4000c101524 */
[----:B------:R-:W-:-:S02]  /*16ca0*/  F2FP.BF16.F32.PACK_AB R9, RZ, R9 ;  /* 0x00000009ff09723e */ /* 0x000fc400000010ff */
[C---:B------:R-:W-:Y:S02]  /*16cb0*/  ISETP.GT.AND P4, PT, R0.reuse, 0xb9, P2 ;  /* 0x000000b90000780c */ /* 0x040fe40001784270 */
[----:B------:R-:W-:Y:S02]  /*16cc0*/  ISETP.GT.AND P5, PT, R0, 0xc0, P3 ;  /* 0x000000c00000780c */ /* 0x000fe40001fa4270 */
[----:B0-----:R-:W-:Y:S02]  /*16cd0*/  PRMT R12, R8, 0x7610, R12 ;  /* 0x00007610080c7816 */ /* 0x001fe4000000000c */
[----:B------:R-:W-:Y:S01]  /*16ce0*/  F2FP.BF16.F32.PACK_AB R8, RZ, R3 ;  /* 0x00000003ff08723e */ /* 0x000fe200000010ff */
[----:B------:R-:W-:Y:S01]  /*16cf0*/  FMUL R3, R176, R2 ;  /* 0x00000002b0037220 */ /* 0x000fe20000400000 */
[----:B------:R-:W-:Y:S01]  /*16d00*/  PRMT R13, R9, 0x7610, R13 ;  /* 0x00007610090d7816 */ /* 0x000fe2000000000d */
[----:B------:R0:W-:Y:S01]  /*16d10*/  @P6 STG.E.U16 desc[UR36][R4.64+0x172], R10 ;  /* 0x0001720a04006986 */ /* 0x0001e2000c101524 */
[----:B------:R-:W-:-:S02]  /*16d20*/  ISETP.GT.AND P0, PT, R0, 0xc1, P3 ;  /* 0x000000c10000780c */ /* 0x000fc40001f04270 */
[----:B------:R-:W-:Y:S01]  /*16d30*/  F2FP.BF16.F32.PACK_AB R9, RZ, R3 ;  /* 0x00000003ff09723e */ /* 0x000fe200000010ff */
[----:B------:R1:W-:Y:S01]  /*16d40*/  @P1 STG.E.U16 desc[UR36][R6.64+0x170], R11 ;  /* 0x0001700b06001986 */ /* 0x0003e2000c101524 */
[-C--:B------:R-:W-:Y:S01]  /*16d50*/  FMUL R3, R174, R2.reuse ;  /* 0x00000002ae037220 */ /* 0x080fe20000400000 */
[----:B------:R-:W-:Y:S02]  /*16d60*/  ISETP.GT.AND P1, PT, R0, 0xc0, P2 ;  /* 0x000000c00000780c */ /* 0x000fe40001724270 */
        /* <DEDUP_REMOVED lines=40> */
[C---:B------:R-:W-:Y:S01]  /*16ff0*/  ISETP.GT.AND P0, PT, R0.reuse, 0xd0, P2 ;  /* 0x000000d00000780c */ /* 0x040fe20001704270 */
        /* <DEDUP_REMOVED lines=11> */
[----:B------:R-:W-:Y:S01]  /*170b0*/  ISETP.GT.AND P5, PT, R0, 0xd9, P3 ;  /* 0x000000d90000780c */ /* 0x000fe20001fa4270 */
[----:B------:R-:W-:Y:S01]  /*170c0*/  FMUL R8, R164, R2 ;  /* 0x00000002a4087220 */ /* 0x000fe20000400000 */
[----:B------:R-:W-:Y:S01]  /*170d0*/  @P0 STG.E.U16 desc[UR36][R6.64+0x1a0], R14 ;  /* 0x0001a00e06000986 */ /* 0x000fe2000c101524 */
[----:B------:R-:W-:-:S03]  /*170e0*/  ISETP.GT.AND P0, PT, R0, 0xd8, P2 ;  /* 0x000000d80000780c */ /* 0x000fc60001704270 */
[----:B------:R0:W-:Y:S01]  /*170f0*/  @P1 STG.E.U16 desc[UR36][R6.64+0x1a2], R9 ;  /* 0x0001a20906001986 */ /* 0x0001e2000c101524 */
[----:B------:R-:W-:Y:S02]  /*17100*/  F2FP.BF16.F32.PACK_AB R8, RZ, R8 ;  /* 0x00000008ff08723e */ /* 0x000fe400000010ff */
[----:B------:R-:W-:Y:S02]  /*17110*/  ISETP.GT.AND P1, PT, R0, 0xd9, P2 ;  /* 0x000000d90000780c */ /* 0x000fe40001724270 */
        /* <DEDUP_REMOVED lines=16> */
[----:B------:R1:W-:Y:S01]  /*17220*/  @P1 STG.E.U16 desc[UR36][R6.64+0x1b2], R10 ;  /* 0x0001b20a06001986 */ /* 0x0003e2000c101524 */
[C---:B------:R-:W-:Y:S02]  /*17230*/  ISETP.GT.AND P1, PT, R0.reuse, 0xe0, P2 ;  /* 0x000000e00000780c */ /* 0x040fe40001724270 */
[----:B------:R-:W-:Y:S02]  /*17240*/  ISETP.GT.AND P0, PT, R0, 0xe1, P2 ;  /* 0x000000e10000780c */ /* 0x000fe40001704270 */
[----:B0-----:R-:W-:Y:S02]  /*17250*/  PRMT R12, R8, 0x7610, R12 ;  /* 0x00007610080c7816 */ /* 0x001fe4000000000c */
[----:B------:R-:W-:Y:S01]  /*17260*/  F2FP.BF16.F32.PACK_AB R8, RZ, R3 ;  /* 0x00000003ff08723e */ /* 0x000fe200000010ff */
[----:B------:R-:W-:Y:S01]  /*17270*/  FMUL R3, R157, R2 ;  /* 0x000000029d037220 */ /* 0x000fe20000400000 */
[----:B------:R0:W-:Y:S01]  /*17280*/  @P4 STG.E.U16 desc[UR36][R4.64+0x1c0], R11 ;  /* 0x0001c00b04004986 */ /* 0x0001e2000c101524 */
[----:B-1----:R-:W-:-:S02]  /*17290*/  PRMT R10, R9, 0x7610, R10 ;  /* 0x00007610090a7816 */ /* 0x002fc4000000000a */
[----:B------:R-:W-:Y:S01]  /*172a0*/  PRMT R13, R8, 0x7610, R13 ;  /* 0x00007610080d7816 */ /* 0x000fe2000000000d */
[----:B------:R-:W-:Y:S01]  /*172b0*/  @P5 STG.E.U16 desc[UR36][R4.64+0x1c2], R12 ;  /* 0x0001c20c04005986 */ /* 0x000fe2000c101524 */
[-C--:B------:R-:W-:Y:S01]  /*172c0*/  FMUL R8, R156, R2.reuse ;  /* 0x000000029c087220 */ /* 0x080fe20000400000 */
[C---:B------:R-:W-:Y:S02]  /*172d0*/  ISETP.GT.AND P4, PT, R0.reuse, 0xe8, P3 ;  /* 0x000000e80000780c */ /* 0x040fe40001f84270 */
[----:B------:R-:W-:Y:S01]  /*172e0*/  F2FP.BF16.F32.PACK_AB R9, RZ, R3 ;  /* 0x00000003ff09723e */ /* 0x000fe200000010ff */
[----:B------:R-:W-:Y:S01]  /*172f0*/  FMUL R3, R155, R2 ;  /* 0x000000029b037220 */ /* 0x000fe20000400000 */
[C---:B------:R-:W-:Y:S02]  /*17300*/  ISETP.GT.AND P5, PT, R0.reuse, 0xe9, P3 ;  /* 0x000000e90000780c */ /* 0x040fe40001fa4270 */
[----:B------:R-:W-:Y:S02]  /*17310*/  ISETP.GT.AND P6, PT, R0, 0xe8, P2 ;  /* 0x000000e80000780c */ /* 0x000fe400017c4270 */
[----:B------:R-:W-:Y:S01]  /*17320*/  F2FP.BF16.F32.PACK_AB R8, RZ, R8 ;  /* 0x00000008ff08723e */ /* 0x000fe200000010ff */
[----:B------:R1:W-:Y:S01]  /*17330*/  @P1 STG.E.U16 desc[UR36][R6.64+0x1c0], R10 ;  /* 0x0001c00a06001986 */ /* 0x0003e2000c101524 */
[----:B------:R-:W-:-:S02]  /*17340*/  F2FP.BF16.F32.PACK_AB R3, RZ, R3 ;  /* 0x00000003ff03723e */ /* 0x000fc400000010ff */
[C---:B------:R-:W-:Y:S01]  /*17350*/  ISETP.GT.AND P1, PT, R17.reuse, 0x80, PT ;  /* 0x000000801100780c */ /* 0x040fe20003f24270 */
[----:B------:R2:W-:Y:S01]  /*17360*/  @P0 STG.E.U16 desc[UR36][R6.64+0x1c2], R13 ;  /* 0x0001c20d06000986 */ /* 0x0005e2000c101524 */
[----:B------:R-:W-:Y:S02]  /*17370*/  ISETP.GT.AND P0, PT, R17, 0x88, PT ;  /* 0x000000881100780c */ /* 0x000fe40003f04270 */
[----:B0-----:R-:W-:Y:S02]  /*17380*/  PRMT R11, R8, 0x7610, R11 ;  /* 0x00007610080b7816 */ /* 0x001fe4000000000b */
[----:B------:R-:W-:Y:S02]  /*17390*/  PRMT R17, R3, 0x7610, R17 ;  /* 0x0000761003117816 */ /* 0x000fe40000000011 */
[----:B-1----:R-:W-:Y:S01]  /*173a0*/  PRMT R10, R9, 0x7610, R10 ;  /* 0x00007610090a7816 */ /* 0x002fe2000000000a */
[----:B------:R-:W-:-:S04]  /*173b0*/  FMUL R3, R154, R2 ;  /* 0x000000029a037220 */ /* 0x000fc80000400000 */
[----:B------:R-:W-:Y:S01]  /*173c0*/  @P4 STG.E.U16 desc[UR36][R4.64+0x1d0], R10 ;  /* 0x0001d00a04004986 */ /* 0x000fe2000c101524 */
[----:B------:R-:W-:-:S03]  /*173d0*/  ISETP.GT.AND P4, PT, R0, 0xe9, P2 ;  /* 0x000000e90000780c */ /* 0x000fc60001784270 */
[----:B------:R0:W-:Y:S01]  /*173e0*/  @P5 STG.E.U16 desc[UR36][R4.64+0x1d2], R11 ;  /* 0x0001d20b04005986 */ /* 0x0001e2000c101524 */
[----:B------:R-:W-:-:S03]  /*173f0*/  ISETP.GT.AND P5, PT, R0, 0xf0, P3 ;  /* 0x000000f00000780c */ /* 0x000fc60001fa4270 */
[----:B------:R-:W-:Y:S01]  /*17400*/  @P6 STG.E.U16 desc[UR36][R6.64+0x1d0], R17 ;  /* 0x0001d01106006986 */ /* 0x000fe2000c101524 */
[----:B------:R-:W-:Y:S01]  /*17410*/  ISETP.GT.AND P6, PT, R0, 0xf1, P3 ;  /* 0x000000f10000780c */ /* 0x000fe20001fc4270 */
[-C--:B------:R-:W-:Y:S01]  /*17420*/  FMUL R8, R153, R2.reuse ;  /* 0x0000000299087220 */ /* 0x080fe20000400000 */
[----:B------:R-:W-:Y:S01]  /*17430*/  FMUL R9, R152, R2 ;  /* 0x0000000298097220 */ /* 0x000fe20000400000 */
[----:B--2---:R-:W-:-:S03]  /*17440*/  F2FP.BF16.F32.PACK_AB R13, RZ, R3 ;  /* 0x00000003ff0d723e */ /* 0x004fc600000010ff */
[----:B------:R-:W-:Y:S02]  /*17450*/  F2FP.BF16.F32.PACK_AB R14, RZ, R8 ;  /* 0x00000008ff0e723e */ /* 0x000fe400000010ff */
[----:B------:R-:W-:Y:S01]  /*17460*/  F2FP.BF16.F32.PACK_AB R15, RZ, R9 ;  /* 0x00000009ff0f723e */ /* 0x000fe200000010ff */
[----:B------:R-:W-:Y:S01]  /*17470*/  @P4 STG.E.U16 desc[UR36][R6.64+0x1d2], R13 ;  /* 0x0001d20d06004986 */ /* 0x000fe2000c101524 */
[----:B------:R-:W-:-:S03]  /*17480*/  ISETP.GT.AND P4, PT, R0, 0xf1, P2 ;  /* 0x000000f10000780c */ /* 0x000fc60001784270 */
[----:B------:R-:W-:Y:S04]  /*17490*/  @P5 STG.E.U16 desc[UR36][R4.64+0x1e0], R14 ;  /* 0x0001e00e04005986 */ /* 0x000fe8000c101524 */
[----:B------:R-:W-:Y:S01]  /*174a0*/  @P6 STG.E.U16 desc[UR36][R4.64+0x1e2], R15 ;  /* 0x0001e20f04006986 */ /* 0x000fe2000c101524 */
[----:B------:R-:W-:Y:S01]  /*174b0*/  ISETP.GT.AND P6, PT, R0, 0xf0, P2 ;  /* 0x000000f00000780c */ /* 0x000fe200017c4270 */
[-C--:B0-----:R-:W-:Y:S01]  /*174c0*/  FMUL R11, R23, R2.reuse ;  /* 0x00000002170b7220 */ /* 0x081fe20000400000 */
[----:B------:R-:W-:-:S04]  /*174d0*/  FMUL R12, R22, R2 ;  /* 0x00000002160c7220 */ /* 0x000fc80000400000 */
[----:B------:R-:W-:Y:S02]  /*174e0*/  F2FP.BF16.F32.PACK_AB R11, RZ, R11 ;  /* 0x0000000bff0b723e */ /* 0x000fe400000010ff */
[----:B------:R-:W-:Y:S02]  /*174f0*/  F2FP.BF16.F32.PACK_AB R12, RZ, R12 ;  /* 0x0000000cff0c723e */ /* 0x000fe400000010ff */
[C---:B------:R-:W-:Y:S02]  /*17500*/  ISETP.GT.AND P5, PT, R0.reuse, 0xf8, P3 ;  /* 0x000000f80000780c */ /* 0x040fe40001fa4270 */
[----:B------:R-:W-:Y:S01]  /*17510*/  ISETP.GT.AND P3, PT, R0, 0xf9, P3 ;  /* 0x000000f90000780c */ /* 0x000fe20001f64270 */
[----:B------:R-:W-:Y:S01]  /*17520*/  @P6 STG.E.U16 desc[UR36][R6.64+0x1e0], R11 ;  /* 0x0001e00b06006986 */ /* 0x000fe2000c101524 */
[----:B------:R-:W-:-:S03]  /*17530*/  FMUL R10, R21, R2 ;  /* 0x00000002150a7220 */ /* 0x000fc60000400000 */
[----:B------:R0:W-:Y:S01]  /*17540*/  @P4 STG.E.U16 desc[UR36][R6.64+0x1e2], R12 ;  /* 0x0001e20c06004986 */ /* 0x0001e2000c101524 */
[----:B------:R-:W-:Y:S01]  /*17550*/  ISETP.GT.AND P4, PT, R0, 0xf8, P2 ;  /* 0x000000f80000780c */ /* 0x000fe20001784270 */
[-C--:B------:R-:W-:Y:S01]  /*17560*/  FMUL R9, R20, R2.reuse ;  /* 0x0000000214097220 */ /* 0x080fe20000400000 */
[-C--:B------:R-:W-:Y:S01]  /*17570*/  FMUL R8, R18, R2.reuse ;  /* 0x0000000212087220 */ /* 0x080fe20000400000 */
[----:B------:R-:W-:Y:S01]  /*17580*/  FMUL R3, R19, R2 ;  /* 0x0000000213037220 */ /* 0x000fe20000400000 */
[----:B------:R-:W-:Y:S02]  /*17590*/  F2FP.BF16.F32.PACK_AB R10, RZ, R10 ;  /* 0x0000000aff0a723e */ /* 0x000fe400000010ff */
[----:B------:R-:W-:Y:S02]  /*175a0*/  ISETP.GT.AND P2, PT, R0, 0xf9, P2 ;  /* 0x000000f90000780c */ /* 0x000fe40001744270 */
[----:B------:R-:W-:Y:S02]  /*175b0*/  F2FP.BF16.F32.PACK_AB R9, RZ, R9 ;  /* 0x00000009ff09723e */ /* 0x000fe400000010ff */
[----:B------:R-:W-:-:S02]  /*175c0*/  F2FP.BF16.F32.PACK_AB R8, RZ, R8 ;  /* 0x00000008ff08723e */ /* 0x000fc400000010ff */
[----:B------:R-:W-:Y:S01]  /*175d0*/  F2FP.BF16.F32.PACK_AB R3, RZ, R3 ;  /* 0x00000003ff03723e */ /* 0x000fe200000010ff */
[----:B------:R-:W-:Y:S01]  /*175e0*/  @P5 STG.E.U16 desc[UR36][R4.64+0x1f0], R10 ;  /* 0x0001f00a04005986 */ /* 0x000fe2000c101524 */
[----:B0-----:R-:W-:Y:S01]  /*175f0*/  PRMT R12, R8, 0x7610, R12 ;  /* 0x00007610080c7816 */ /* 0x001fe2000000000c */
[----:B------:R-:W-:Y:S01]  /*17600*/  @P4 IMAD.MOV.U32 R8, RZ, RZ, R6 ;  /* 0x000000ffff084224 */ /* 0x000fe200078e0006 */
[----:B------:R-:W-:Y:S01]  /*17610*/  PRMT R11, R3, 0x7610, R11 ;  /* 0x00007610030b7816 */ /* 0x000fe2000000000b */
[----:B------:R0:W-:Y:S01]  /*17620*/  @P3 STG.E.U16 desc[UR36][R4.64+0x1f2], R9 ;  /* 0x0001f20904003986 */ /* 0x0001e2000c101524 */
[----:B------:R-:W-:Y:S02]  /*17630*/  USHF.L.U32 UR12, UR8, 0x8, URZ ;  /* 0x00000008080c7899 */ /* 0x000fe4000800063f */
[----:B------:R-:W-:Y:S01]  /*17640*/  USHF.L.U64.HI UR11, UR8, 0x8, UR9 ;  /* 0x00000008080b7899 */ /* 0x000fe20008010209 */
[----:B0-----:R-:W-:-:S03]  /*17650*/  @P4 IMAD.MOV.U32 R9, RZ, RZ, R7 ;  /* 0x000000ffff094224 */ /* 0x001fc600078e0007 */
[----:B------:R-:W-:Y:S02]  /*17660*/  MOV R3, UR12 ;  /* 0x0000000c00037c02 */ /* 0x000fe40008000f00 */
[----:B------:R0:W-:Y:S01]  /*17670*/  @P4 STG.E.U16 desc[UR36][R8.64+0x1f0], R11 ;  /* 0x0001f00b08004986 */ /* 0x0001e2000c101524 */
[C---:B------:R-:W-:Y:S02]  /*17680*/  ISETP.GT.AND P3, PT, R0.reuse, RZ, P1 ;  /* 0x000000ff0000720c */ /* 0x040fe40000f64270 */
[----:B------:R-:W-:Y:S01]  /*17690*/  ISETP.GT.AND P4, PT, R0, 0x1, P1 ;  /* 0x000000010000780c */ /* 0x000fe20000f84270 */
[-C--:B------:R-:W-:Y:S01]  /*176a0*/  FMUL R24, R24, R2.reuse ;  /* 0x0000000218187220 */ /* 0x080fe20000400000 */
[----:B------:R-:W-:Y:S01]  /*176b0*/  FMUL R25, R25, R2 ;  /* 0x0000000219197220 */ /* 0x000fe20000400000 */
[----:B0-----:R-:W-:Y:S02]  /*176c0*/  @P2 IMAD.MOV.U32 R8, RZ, RZ, R6 ;  /* 0x000000ffff082224 */ /* 0x001fe400078e0006 */
[----:B------:R-:W-:-:S02]  /*176d0*/  @P2 IMAD.MOV.U32 R9, RZ, RZ, R7 ;  /* 0x000000ffff092224 */ /* 0x000fc400078e0007 */
[----:B------:R-:W-:-:S03]  /*176e0*/  IMAD.U32 R7, RZ, RZ, UR11 ;  /* 0x0000000bff077e24 */ /* 0x000fc6000f8e00ff */
[----:B------:R0:W-:Y:S01]  /*176f0*/  @P2 STG.E.U16 desc[UR36][R8.64+0x1f2], R12 ;  /* 0x0001f20c08002986 */ /* 0x0001e2000c101524 */
[C---:B------:R-:W-:Y:S02]  /*17700*/  IADD3 R6, P2, P6, R4.reuse, UR5, R3 ;  /* 0x0000000504067c10 */ /* 0x040fe4000fe5e003 */
[----:B------:R-:W-:Y:S02]  /*17710*/  IADD3 R4, P5, R4, UR12, RZ ;  /* 0x0000000c04047c10 */ /* 0x000fe4000ffbe0ff */
[C---:B------:R-:W-:Y:S02]  /*17720*/  IADD3.X R7, R5.reuse, UR4, R7, P2, P6 ;  /* 0x0000000405077c10 */ /* 0x040fe400097ec407 */
[----:B------:R-:W-:Y:S02]  /*17730*/  F2FP.BF16.F32.PACK_AB R24, RZ, R24 ;  /* 0x00000018ff18723e */ /* 0x000fe400000010ff */
[----:B------:R-:W-:Y:S02]  /*17740*/  IADD3.X R5, R5, UR11, RZ, P5, !PT ;  /* 0x0000000b05057c10 */ /* 0x000fe4000affe4ff */
[----:B------:R-:W-:-:S02]  /*17750*/  F2FP.BF16.F32.PACK_AB R25, RZ, R25 ;  /* 0x00000019ff19723e */ /* 0x000fc400000010ff */
[C---:B------:R-:W-:Y:S01]  /*17760*/  ISETP.GT.AND P2, PT, R0.reuse, RZ, P0 ;  /* 0x000000ff0000720c */ /* 0x040fe20000744270 */
[----:B------:R-:W-:Y:S01]  /*17770*/  @P3 STG.E.U16 desc[UR36][R4.64], R24 ;  /* 0x0000001804003986 */ /* 0x000fe2000c101524 */
[----:B------:R-:W-:Y:S01]  /*17780*/  ISETP.GT.AND P3, PT, R0, 0x1, P0 ;  /* 0x000000010000780c */ /* 0x000fe20000764270 */
[-C--:B------:R-:W-:Y:S02]  /*17790*/  FMUL R26, R26, R2.reuse ;  /* 0x000000021a1a7220 */ /* 0x080fe40000400000 */
[----:B------:R-:W-:Y:S01]  /*177a0*/  @P4 STG.E.U16 desc[UR36][R4.64+0x2], R25 ;  /* 0x0000021904004986 */ /* 0x000fe2000c101524 */
[----:B------:R-:W-:Y:S01]  /*177b0*/  ISETP.GT.AND P4, PT, R0, 0x8, P1 ;  /* 0x000000080000780c */ /* 0x000fe20000f84270 */
[-C--:B------:R-:W-:Y:S01]  /*177c0*/  FMUL R27, R27, R2.reuse ;  /* 0x000000021b1b7220 */ /* 0x080fe20000400000 */
[----:B0-----:R-:W-:Y:S01]  /*177d0*/  IADD3 R8, P5, R4, UR5, RZ ;  /* 0x0000000504087c10 */ /* 0x001fe2000ffbe0ff */
[----:B------:R-:W-:Y:S01]  /*177e0*/  FMUL R28, R28, R2 ;  /* 0x000000021c1c7220 */ /* 0x000fe20000400000 */
[----:B------:R-:W-:-:S02]  /*177f0*/  F2FP.BF16.F32.PACK_AB R26, RZ, R26 ;  /* 0x0000001aff1a723e */ /* 0x000fc400000010ff */
[----:B------:R-:W-:Y:S02]  /*17800*/  IADD3.X R9, R5, UR4, RZ, P5, !PT ;  /* 0x0000000405097c10 */ /* 0x000fe4000affe4ff */
[----:B------:R-:W-:Y:S02]  /*17810*/  F2FP.BF16.F32.PACK_AB R27, RZ, R27 ;  /* 0x0000001bff1b723e */ /* 0x000fe400000010ff */
[----:B------:R-:W-:Y:S01]  /*17820*/  F2FP.BF16.F32.PACK_AB R28, RZ, R28 ;  /* 0x0000001cff1c723e */ /* 0x000fe200000010ff */
[----:B------:R-:W-:Y:S01]  /*17830*/  @P2 STG.E.U16 desc[UR36][R8.64], R26 ;  /* 0x0000001a08002986 */ /* 0x000fe2000c101524 */
[C---:B------:R-:W-:Y:S02]  /*17840*/  ISETP.GT.AND P5, PT, R0.reuse, 0x9, P1 ;  /* 0x000000090000780c */ /* 0x040fe40000fa4270 */
[C---:B------:R-:W-:Y:S01]  /*17850*/  ISETP.GT.AND P2, PT, R0.reuse, 0x8, P0 ;  /* 0x000000080000780c */ /* 0x040fe20000744270 */
[----:B------:R-:W-:Y:S01]  /*17860*/  @P3 STG.E.U16 desc[UR36][R8.64+0x2], R27 ;  /* 0x0000021b08003986 */ /* 0x000fe2000c101524 */
[-C--:B------:R-:W-:Y:S01]  /*17870*/  FMUL R29, R29, R2.reuse ;  /* 0x000000021d1d7220 */ /* 0x080fe20000400000 */
[----:B------:R-:W-:Y:S01]  /*17880*/  ISETP.GT.AND P3, PT, R0, 0x9, P0 ;  /* 0x000000090000780c */ /* 0x000fe20000764270 */
[-C--:B------:R-:W-:Y:S01]  /*17890*/  FMUL R30, R30, R2.reuse ;  /* 0x000000021e1e7220 */ /* 0x080fe20000400000 */
[----:B------:R-:W-:Y:S01]  /*178a0*/  @P4 STG.E.U16 desc[UR36][R4.64+0x10], R28 ;  /* 0x0000101c04004986 */ /* 0x000fe2000c101524 */
[----:B------:R-:W-:Y:S01]  /*178b0*/  ISETP.GT.AND P4, PT, R0, 0x10, P1 ;  /* 0x000000100000780c */ /* 0x000fe20000f84270 */
[-C--:B------:R-:W-:Y:S01]  /*178c0*/  FMUL R31, R31, R2.reuse ;  /* 0x000000021f1f7220 */ /* 0x080fe20000400000 */
[----:B------:R-:W-:Y:S01]  /*178d0*/  IADD3 R10, P6, R4, UR5, RZ ;  /* 0x00000005040a7c10 */ /* 0x000fe2000ffde0ff */
[----:B------:R-:W-:Y:S01]  /*178e0*/  FMUL R32, R32, R2 ;  /* 0x0000000220207220 */ /* 0x000fe20000400000 */
[----:B------:R-:W-:-:S02]  /*178f0*/  F2FP.BF16.F32.PACK_AB R29, RZ, R29 ;  /* 0x0000001dff1d723e */ /* 0x000fc400000010ff */
[----:B------:R-:W-:Y:S02]  /*17900*/  F2FP.BF16.F32.PACK_AB R30, RZ, R30 ;  /* 0x0000001eff1e723e */ /* 0x000fe400000010ff */
[----:B------:R-:W-:Y:S02]  /*17910*/  IADD3.X R11, R5, UR4, RZ, P6, !PT ;  /* 0x00000004050b7c10 */ /* 0x000fe4000b7fe4ff */
[----:B------:R-:W-:Y:S01]  /*17920*/  F2FP.BF16.F32.PACK_AB R31, RZ, R31 ;  /* 0x0000001fff1f723e */ /* 0x000fe200000010ff */
[----:B------:R-:W-:Y:S01]  /*17930*/  @P5 STG.E.U16 desc[UR36][R4.64+0x12], R29 ;  /* 0x0000121d04005986 */ /* 0x000fe2000c101524 */
[----:B------:R-:W-:Y:S02]  /*17940*/  F2FP.BF16.F32.PACK_AB R32, RZ, R32 ;  /* 0x00000020ff20723e */ /* 0x000fe400000010ff */
[C---:B------:R-:W-:Y:S01]  /*17950*/  ISETP.GT.AND P5, PT, R0.reuse, 0x11, P1 ;  /* 0x000000110000780c */ /* 0x040fe20000fa4270 */
[----:B------:R-:W-:Y:S01]  /*17960*/  @P2 STG.E.U16 desc[UR36][R10.64+0x10], R30 ;  /* 0x0000101e0a002986 */ /* 0x000fe2000c101524 */
[----:B------:R-:W-:Y:S01]  /*17970*/  ISETP.GT.AND P2, PT, R0, 0x10, P0 ;  /* 0x000000100000780c */ /* 0x000fe20000744270 */
[----:B------:R-:W-:-:S02]  /*17980*/  FMUL R33, R33, R2 ;  /* 0x0000000221217220 */ /* 0x000fc40000400000 */
[----:B------:R-:W-:Y:S01]  /*17990*/  @P3 STG.E.U16 desc[UR36][R6.64+0x12], R31 ;  /* 0x0000121f06003986 */ /* 0x000fe2000c101524 */
[----:B------:R-:W-:Y:S01]  /*179a0*/  ISETP.GT.AND P3, PT, R0, 0x11, P0 ;  /* 0x000000110000780c */ /* 0x000fe20000764270 */
[-C--:B------:R-:W-:Y:S02]  /*179b0*/  FMUL R34, R34, R2.reuse ;  /* 0x0000000222227220 */ /* 0x080fe40000400000 */
[----:B------:R-:W-:Y:S01]  /*179c0*/  @P4 STG.E.U16 desc[UR36][R4.64+0x20], R32 ;  /* 0x0000202004004986 */ /* 0x000fe2000c101524 */
[----:B------:R-:W-:Y:S01]  /*179d0*/  ISETP.GT.AND P4, PT, R0, 0x18, P1 ;  /* 0x000000180000780c */ /* 0x000fe20000f84270 */
[-C--:B------:R-:W-:Y:S01]  /*179e0*/  FMUL R35, R35, R2.reuse ;  /* 0x0000000223237220 */ /* 0x080fe20000400000 */
[----:B------:R-:W-:Y:S01]  /*179f0*/  FMUL R36, R36, R2 ;  /* 0x0000000224247220 */ /* 0x000fe20000400000 */
[----:B------:R-:W-:Y:S02]  /*17a00*/  F2FP.BF16.F32.PACK_AB R33, RZ, R33 ;  /* 0x00000021ff21723e */ /* 0x000fe400000010ff */
[----:B------:R-:W-:-:S02]  /*17a10*/  F2FP.BF16.F32.PACK_AB R34, RZ, R34 ;  /* 0x00000022ff22723e */ /* 0x000fc400000010ff */
[----:B------:R-:W-:Y:S01]  /*17a20*/  F2FP.BF16.F32.PACK_AB R35, RZ, R35 ;  /* 0x00000023ff23723e */ /* 0x000fe200000010ff */
[----:B------:R-:W-:Y:S01]  /*17a30*/  @P5 STG.E.U16 desc[UR36][R4.64+0x22], R33 ;  /* 0x0000222104005986 */ /* 0x000fe2000c101524 */
[----:B------:R-:W-:Y:S02]  /*17a40*/  F2FP.BF16.F32.PACK_AB R36, RZ, R36 ;  /* 0x00000024ff24723e */ /* 0x000fe400000010ff */
[C---:B------:R-:W-:Y:S01]  /*17a50*/  ISETP.GT.AND P5, PT, R0.reuse, 0x19, P1 ;  /* 0x000000190000780c */ /* 0x040fe20000fa4270 */
[----:B------:R-:W-:Y:S01]  /*17a60*/  @P2 STG.E.U16 desc[UR36][R6.64+0x20], R34 ;  /* 0x0000202206002986 */ /* 0x000fe2000c101524 */
[C---:B------:R-:W-:Y:S01]  /*17a70*/  ISETP.GT.AND P2, PT, R0.reuse, 0x18, P0 ;  /* 0x000000180000780c */ /* 0x040fe20000744270 */
[-C--:B------:R-:W-:Y:S02]  /*17a80*/  FMUL R37, R37, R2.reuse ;  /* 0x0000000225257220 */ /* 0x080fe40000400000 */
[----:B------:R-:W-:Y:S01]  /*17a90*/  @P3 STG.E.U16 desc[UR36][R6.64+0x22], R35 ;  /* 0x0000222306003986 */ /* 0x000fe2000c101524 */
[----:B------:R-:W-:Y:S01]  /*17aa0*/  ISETP.GT.AND P3, PT, R0, 0x19, P0 ;  /* 0x000000190000780c */ /* 0x000fe20000764270 */
[----:B------:R-:W-:-:S02]  /*17ab0*/  FMUL R38, R38, R2 ;  /* 0x0000000226267220 */ /* 0x000fc40000400000 */
[----:B------:R-:W-:Y:S01]  /*17ac0*/  @P4 STG.E.U16 desc[UR36][R4.64+0x30], R36 ;  /* 0x0000302404004986 */ /* 0x000fe2000c101524 */
[----:B------:R-:W-:Y:S01]  /*17ad0*/  ISETP.GT.AND P4, PT, R0, 0x20, P1 ;  /* 0x000000200000780c */ /* 0x000fe20000f84270 */
[-C--:B------:R-:W-:Y:S01]  /*17ae0*/  FMUL R39, R39, R2.reuse ;  /* 0x0000000227277220 */ /* 0x080fe20000400000 */
[----:B------:R-:W-:Y:S01]  /*17af0*/  FMUL R40, R40, R2 ;  /* 0x0000000228287220 */ /* 0x000fe20000400000 */
[----:B------:R-:W-:Y:S02]  /*17b00*/  F2FP.BF16.F32.PACK_AB R37, RZ, R37 ;  /* 0x00000025ff25723e */ /* 0x000fe400000010ff */
[----:B------:R-:W-:Y:S02]  /*17b10*/  F2FP.BF16.F32.PACK_AB R38, RZ, R38 ;  /* 0x00000026ff26723e */ /* 0x000fe400000010ff */
[----:B------:R-:W-:Y:S01]  /*17b20*/  F2FP.BF16.F32.PACK_AB R39, RZ, R39 ;  /* 0x00000027ff27723e */ /* 0x000fe200000010ff */
[----:B------:R-:W-:Y:S01]  /*17b30*/  @P5 STG.E.U16 desc[UR36][R4.64+0x32], R37 ;  /* 0x0000322504005986 */ /* 0x000fe2000c101524 */
[----:B------:R-:W-:-:S02]  /*17b40*/  F2FP.BF16.F32.PACK_AB R40, RZ, R40 ;  /* 0x00000028ff28723e */ /* 0x000fc400000010ff */
[C---:B------:R-:W-:Y:S01]  /*17b50*/  ISETP.GT.AND P5, PT, R0.reuse, 0x21, P1 ;  /* 0x000000210000780c */ /* 0x040fe20000fa4270 */
[----:B------:R-:W-:Y:S01]  /*17b60*/  @P2 STG.E.U16 desc[UR36][R6.64+0x30], R38 ;  /* 0x0000302606002986 */ /* 0x000fe2000c101524 */
[C---:B------:R-:W-:Y:S01]  /*17b70*/  ISETP.GT.AND P2, PT, R0.reuse, 0x20, P0 ;  /* 0x000000200000780c */ /* 0x040fe20000744270 */
[-C--:B------:R-:W-:Y:S02]  /*17b80*/  FMUL R41, R41, R2.reuse ;  /* 0x0000000229297220 */ /* 0x080fe40000400000 */
[----:B------:R-:W-:Y:S01]  /*17b90*/  @P3 STG.E.U16 desc[UR36][R6.64+0x32], R39 ;  /* 0x0000322706003986 */ /* 0x000fe2000c101524 */
[----:B------:R-:W-:Y:S01]  /*17ba0*/  ISETP.GT.AND P3, PT, R0, 0x21, P0 ;  /* 0x000000210000780c */ /* 0x000fe20000764270 */
[-C--:B------:R-:W-:Y:S02]  /*17bb0*/  FMUL R42, R42, R2.reuse ;  /* 0x000000022a2a7220 */ /* 0x080fe40000400000 */
[----:B------:R-:W-:Y:S01]  /*17bc0*/  @P4 STG.E.U16 desc[UR36][R4.64+0x40], R40 ;  /* 0x0000402804004986 */ /* 0x000fe2000c101524 */
[----:B------:R-:W-:Y:S01]  /*17bd0*/  ISETP.GT.AND P4, PT, R0, 0x28, P1 ;  /* 0x000000280000780c */ /* 0x000fe20000f84270 */
[-C--:B------:R-:W-:Y:S01]  /*17be0*/  FMUL R43, R43, R2.reuse ;  /* 0x000000022b2b7220 */ /* 0x080fe20000400000 */
[----:B------:R-:W-:Y:S01]  /*17bf0*/  FMUL R44, R44, R2 ;  /* 0x000000022c2c7220 */ /* 0x000fe20000400000 */
[----:B------:R-:W-:-:S02]  /*17c00*/  F2FP.BF16.F32.PACK_AB R41, RZ, R41 ;  /* 0x00000029ff29723e */ /* 0x000fc400000010ff */
[----:B------:R-:W-:Y:S02]  /*17c10*/  F2FP.BF16.F32.PACK_AB R42, RZ, R42 ;  /* 0x0000002aff2a723e */ /* 0x000fe400000010ff */
        /* <DEDUP_REMOVED lines=357> */
[----:B------:R-:W-:Y:S01]  /*19270*/  ISETP.GT.AND P2, PT, R0, 0xd8, P0 ;  /* 0x000000d80000780c */ /* 0x000fe20000744270 */
[-C--:B------:R-:W-:Y:S02]  /*19280*/  FMUL R133, R133, R2.reuse ;  /* 0x0000000285857220 */ /* 0x080fe40000400000 */
[----:B------:R-:W-:Y:S01]  /*19290*/  @P3 STG.E.U16 desc[UR36][R6.64+0x1a2], R131 ;  /* 0x0001a28306003986 */ /* 0x000fe2000c101524 */
[----:B------:R-:W-:-:S03]  /*192a0*/  FMUL R134, R134, R2 ;  /* 0x0000000286867220 */ /* 0x000fc60000400000 */
[----:B------:R-:W-:Y:S01]  /*192b0*/  @P4 STG.E.U16 desc[UR36][R4.64+0x1b0], R132 ;  /* 0x0001b08404004986 */ /* 0x000fe2000c101524 */
[C---:B------:R-:W-:Y:S01]  /*192c0*/  ISETP.GT.AND P4, PT, R0.reuse, 0xd9, P0 ;  /* 0x000000d90000780c */ /* 0x040fe20000784270 */
[----:B------:R-:W-:Y:S01]  /*192d0*/  FMUL R135, R135, R2 ;  /* 0x0000000287877220 */ /* 0x000fe20000400000 */
[----:B------:R-:W-:Y:S02]  /*192e0*/  F2FP.BF16.F32.PACK_AB R133, RZ, R133 ;  /* 0x00000085ff85723e */ /* 0x000fe400000010ff */
[----:B------:R-:W-:Y:S02]  /*192f0*/  F2FP.BF16.F32.PACK_AB R134, RZ, R134 ;  /* 0x00000086ff86723e */ /* 0x000fe400000010ff */
[----:B------:R-:W-:Y:S01]  /*19300*/  F2FP.BF16.F32.PACK_AB R135, RZ, R135 ;  /* 0x00000087ff87723e */ /* 0x000fe200000010ff */
[----:B------:R-:W-:Y:S01]  /*19310*/  @P5 STG.E.U16 desc[UR36][R4.64+0x1b2], R133 ;  /* 0x0001b28504005986 */ /* 0x000fe2000c101524 */
[----:B------:R-:W-:-:S03]  /*19320*/  ISETP.GT.AND P5, PT, R0, 0xe0, P1 ;  /* 0x000000e00000780c */ /* 0x000fc60000fa4270 */
[----:B------:R-:W-:Y:S01]  /*19330*/  @P2 STG.E.U16 desc[UR36][R6.64+0x1b0], R134 ;  /* 0x0001b08606002986 */ /* 0x000fe2000c101524 */
[----:B------:R-:W-:Y:S01]  /*19340*/  ISETP.GT.AND P2, PT, R0, 0xe1, P1 ;  /* 0x000000e10000780c */ /* 0x000fe20000f44270 */
[-C--:B------:R-:W-:Y:S01]  /*19350*/  FMUL R136, R136, R2.reuse ;  /* 0x0000000288887220 */ /* 0x080fe20000400000 */
[C---:B------:R-:W-:Y:S01]  /*19360*/  ISETP.GT.AND P3, PT, R0.reuse, 0xe0, P0 ;  /* 0x000000e00000780c */ /* 0x040fe20000764270 */
[----:B------:R-:W-:Y:S01]  /*19370*/  @P4 STG.E.U16 desc[UR36][R6.64+0x1b2], R135 ;  /* 0x0001b28706004986 */ /* 0x000fe2000c101524 */
[-C--:B------:R-:W-:Y:S01]  /*19380*/  FMUL R137, R137, R2.reuse ;  /* 0x0000000289897220 */ /* 0x080fe20000400000 */
[----:B------:R-:W-:Y:S01]  /*19390*/  ISETP.GT.AND P4, PT, R0, 0xe1, P0 ;  /* 0x000000e10000780c */ /* 0x000fe20000784270 */
[-C--:B------:R-:W-:Y:S01]  /*193a0*/  FMUL R138, R138, R2.reuse ;  /* 0x000000028a8a7220 */ /* 0x080fe20000400000 */
[----:B------:R-:W-:Y:S01]  /*193b0*/  FMUL R139, R139, R2 ;  /* 0x000000028b8b7220 */ /* 0x000fe20000400000 */
[----:B------:R-:W-:Y:S02]  /*193c0*/  F2FP.BF16.F32.PACK_AB R136, RZ, R136 ;  /* 0x00000088ff88723e */ /* 0x000fe400000010ff */
[----:B------:R-:W-:-:S02]  /*193d0*/  F2FP.BF16.F32.PACK_AB R137, RZ, R137 ;  /* 0x00000089ff89723e */ /* 0x000fc400000010ff */
[----:B------:R-:W-:Y:S02]  /*193e0*/  F2FP.BF16.F32.PACK_AB R138, RZ, R138 ;  /* 0x0000008aff8a723e */ /* 0x000fe400000010ff */
[----:B------:R-:W-:Y:S01]  /*193f0*/  F2FP.BF16.F32.PACK_AB R139, RZ, R139 ;  /* 0x0000008bff8b723e */ /* 0x000fe200000010ff */
[----:B------:R-:W-:Y:S01]  /*19400*/  @P5 STG.E.U16 desc[UR36][R4.64+0x1c0], R136 ;  /* 0x0001c08804005986 */ /* 0x000fe2000c101524 */
[----:B------:R-:W-:-:S03]  /*19410*/  ISETP.GT.AND P5, PT, R0, 0xe9, P1 ;  /* 0x000000e90000780c */ /* 0x000fc60000fa4270 */
[----:B------:R-:W-:Y:S01]  /*19420*/  @P2 STG.E.U16 desc[UR36][R4.64+0x1c2], R137 ;  /* 0x0001c28904002986 */ /* 0x000fe2000c101524 */
[C---:B------:R-:W-:Y:S02]  /*19430*/  ISETP.GT.AND P2, PT, R0.reuse, 0xe8, P1 ;  /* 0x000000e80000780c */ /* 0x040fe40000f44270 */
[C---:B------:R-:W-:Y:S01]  /*19440*/  ISETP.GT.AND P6, PT, R0.reuse, 0xe8, P0 ;  /* 0x000000e80000780c */ /* 0x040fe200007c4270 */
[----:B------:R-:W-:Y:S01]  /*19450*/  @P3 STG.E.U16 desc[UR36][R6.64+0x1c0], R138 ;  /* 0x0001c08a06003986 */ /* 0x000fe2000c101524 */
[----:B------:R-:W-:Y:S01]  /*19460*/  ISETP.GT.AND P3, PT, R0, 0xe9, P0 ;  /* 0x000000e90000780c */ /* 0x000fe20000764270 */
[-C--:B------:R-:W-:Y:S01]  /*19470*/  FMUL R140, R140, R2.reuse ;  /* 0x000000028c8c7220 */ /* 0x080fe20000400000 */
[-C--:B------:R-:W-:Y:S01]  /*19480*/  FMUL R141, R141, R2.reuse ;  /* 0x000000028d8d7220 */ /* 0x080fe20000400000 */
[----:B------:R-:W-:Y:S01]  /*19490*/  @P4 STG.E.U16 desc[UR36][R6.64+0x1c2], R139 ;  /* 0x0001c28b06004986 */ /* 0x000fe2000c101524 */
[----:B------:R-:W-:Y:S01]  /*194a0*/  ISETP.GT.AND P4, PT, R0, 0xf0, P1 ;  /* 0x000000f00000780c */ /* 0x000fe20000f84270 */
[-C--:B------:R-:W-:Y:S01]  /*194b0*/  FMUL R142, R142, R2.reuse ;  /* 0x000000028e8e7220 */ /* 0x080fe20000400000 */
[-C--:B------:R-:W-:Y:S01]  /*194c0*/  FMUL R143, R143, R2.reuse ;  /* 0x000000028f8f7220 */ /* 0x080fe20000400000 */
[----:B------:R-:W-:Y:S01]  /*194d0*/  FMUL R144, R144, R2 ;  /* 0x0000000290907220 */ /* 0x000fe20000400000 */
[----:B------:R-:W-:-:S02]  /*194e0*/  F2FP.BF16.F32.PACK_AB R140, RZ, R140 ;  /* 0x0000008cff8c723e */ /* 0x000fc400000010ff */
[----:B------:R-:W-:Y:S02]  /*194f0*/  F2FP.BF16.F32.PACK_AB R141, RZ, R141 ;  /* 0x0000008dff8d723e */ /* 0x000fe400000010ff */
[----:B------:R-:W-:Y:S02]  /*19500*/  F2FP.BF16.F32.PACK_AB R142, RZ, R142 ;  /* 0x0000008eff8e723e */ /* 0x000fe400000010ff */
[----:B------:R-:W-:Y:S02]  /*19510*/  F2FP.BF16.F32.PACK_AB R143, RZ, R143 ;  /* 0x0000008fff8f723e */ /* 0x000fe400000010ff */
[----:B------:R-:W-:Y:S01]  /*19520*/  F2FP.BF16.F32.PACK_AB R144, RZ, R144 ;  /* 0x00000090ff90723e */ /* 0x000fe200000010ff */
[----:B------:R-:W-:Y:S01]  /*19530*/  @P2 STG.E.U16 desc[UR36][R4.64+0x1d0], R140 ;  /* 0x0001d08c04002986 */ /* 0x000fe2000c101524 */
[----:B------:R-:W-:-:S03]  /*19540*/  ISETP.GT.AND P2, PT, R0, 0xf1, P1 ;  /* 0x000000f10000780c */ /* 0x000fc60000f44270 */
[----:B------:R-:W-:Y:S01]  /*19550*/  @P5 STG.E.U16 desc[UR36][R4.64+0x1d2], R141 ;  /* 0x0001d28d04005986 */ /* 0x000fe2000c101524 */
[----:B------:R-:W-:-:S03]  /*19560*/  ISETP.GT.AND P5, PT, R0, 0xf0, P0 ;  /* 0x000000f00000780c */ /* 0x000fc600007a4270 */
[----:B------:R-:W-:Y:S01]  /*19570*/  @P6 STG.E.U16 desc[UR36][R6.64+0x1d0], R142 ;  /* 0x0001d08e06006986 */ /* 0x000fe2000c101524 */
[----:B------:R-:W-:-:S03]  /*19580*/  FMUL R145, R145, R2 ;  /* 0x0000000291917220 */ /* 0x000fc60000400000 */
[----:B------:R-:W-:Y:S01]  /*19590*/  @P3 STG.E.U16 desc[UR36][R6.64+0x1d2], R143 ;  /* 0x0001d28f06003986 */ /* 0x000fe2000c101524 */
[----:B------:R-:W-:-:S03]  /*195a0*/  ISETP.GT.AND P3, PT, R0, 0xf8, P1 ;  /* 0x000000f80000780c */ /* 0x000fc60000f64270 */
[----:B------:R-:W-:Y:S01]  /*195b0*/  @P4 STG.E.U16 desc[UR36][R4.64+0x1e0], R144 ;  /* 0x0001e09004004986 */ /* 0x000fe2000c101524 */
[----:B------:R-:W-:Y:S01]  /*195c0*/  ISETP.GT.AND P4, PT, R0, 0xf1, P0 ;  /* 0x000000f10000780c */ /* 0x000fe20000784270 */
[-C--:B------:R-:W-:Y:S01]  /*195d0*/  FMUL R146, R146, R2.reuse ;  /* 0x0000000292927220 */ /* 0x080fe20000400000 */
[C---:B------:R-:W-:Y:S01]  /*195e0*/  ISETP.GT.AND P1, PT, R0.reuse, 0xf9, P1 ;  /* 0x000000f90000780c */ /* 0x040fe20000f24270 */
[-C--:B------:R-:W-:Y:S01]  /*195f0*/  FMUL R147, R147, R2.reuse ;  /* 0x0000000293937220 */ /* 0x080fe20000400000 */
[----:B------:R-:W-:Y:S01]  /*19600*/  ISETP.GT.AND P6, PT, R0, 0xf8, P0 ;  /* 0x000000f80000780c */ /* 0x000fe200007c4270 */
[-C--:B------:R-:W-:Y:S01]  /*19610*/  FMUL R148, R148, R2.reuse ;  /* 0x0000000294947220 */ /* 0x080fe20000400000 */
[----:B------:R-:W-:Y:S01]  /*19620*/  FMUL R149, R149, R2 ;  /* 0x0000000295957220 */ /* 0x000fe20000400000 */
[----:B------:R-:W-:Y:S02]  /*19630*/  F2FP.BF16.F32.PACK_AB R145, RZ, R145 ;  /* 0x00000091ff91723e */ /* 0x000fe400000010ff */
[----:B------:R-:W-:-:S02]  /*19640*/  F2FP.BF16.F32.PACK_AB R146, RZ, R146 ;  /* 0x00000092ff92723e */ /* 0x000fc400000010ff */
[----:B------:R-:W-:Y:S02]  /*19650*/  ISETP.GT.AND P0, PT, R0, 0xf9, P0 ;  /* 0x000000f90000780c */ /* 0x000fe40000704270 */
[----:B------:R-:W-:Y:S01]  /*19660*/  F2FP.BF16.F32.PACK_AB R147, RZ, R147 ;  /* 0x00000093ff93723e */ /* 0x000fe200000010ff */
[----:B------:R-:W-:Y:S01]  /*19670*/  FMUL R150, R150, R2 ;  /* 0x0000000296967220 */ /* 0x000fe20000400000 */
[----:B------:R-:W-:Y:S02]  /*19680*/  F2FP.BF16.F32.PACK_AB R148, RZ, R148 ;  /* 0x00000094ff94723e */ /* 0x000fe400000010ff */
[----:B------:R-:W-:Y:S01]  /*19690*/  F2FP.BF16.F32.PACK_AB R149, RZ, R149 ;  /* 0x00000095ff95723e */ /* 0x000fe200000010ff */
[----:B------:R-:W-:Y:S01]  /*196a0*/  FMUL R151, R151, R2 ;  /* 0x0000000297977220 */ /* 0x000fe20000400000 */
[----:B------:R-:W-:Y:S01]  /*196b0*/  @P2 STG.E.U16 desc[UR36][R4.64+0x1e2], R145 ;  /* 0x0001e29104002986 */ /* 0x000fe2000c101524 */
[----:B------:R-:W-:-:S03]  /*196c0*/  F2FP.BF16.F32.PACK_AB R150, RZ, R150 ;  /* 0x00000096ff96723e */ /* 0x000fc600000010ff */
[----:B------:R-:W-:Y:S01]  /*196d0*/  @P5 STG.E.U16 desc[UR36][R6.64+0x1e0], R146 ;  /* 0x0001e09206005986 */ /* 0x000fe2000c101524 */
[----:B------:R-:W-:-:S03]  /*196e0*/  F2FP.BF16.F32.PACK_AB R151, RZ, R151 ;  /* 0x00000097ff97723e */ /* 0x000fc600000010ff */
[----:B------:R-:W-:Y:S04]  /*196f0*/  @P4 STG.E.U16 desc[UR36][R6.64+0x1e2], R147 ;  /* 0x0001e29306004986 */ /* 0x000fe8000c101524 */
[----:B------:R-:W-:Y:S04]  /*19700*/  @P3 STG.E.U16 desc[UR36][R4.64+0x1f0], R148 ;  /* 0x0001f09404003986 */ /* 0x000fe8000c101524 */
[----:B------:R0:W-:Y:S02]  /*19710*/  @P1 STG.E.U16 desc[UR36][R4.64+0x1f2], R149 ;  /* 0x0001f29504001986 */ /* 0x0001e4000c101524 */
[----:B0-----:R-:W-:Y:S01]  /*19720*/  @P6 MOV R4, R6 ;  /* 0x0000000600046202 */ /* 0x001fe20000000f00 */
[----:B------:R-:W-:-:S05]  /*19730*/  @P6 IMAD.MOV.U32 R5, RZ, RZ, R7 ;  /* 0x000000ffff056224 */ /* 0x000fca00078e0007 */
[----:B------:R0:W-:Y:S04]  /*19740*/  @P6 STG.E.U16 desc[UR36][R4.64+0x1f0], R150 ;  /* 0x0001f09604006986 */ /* 0x0001e8000c101524 */
[----:B------:R0:W-:Y:S02]  /*19750*/  @P0 STG.E.U16 desc[UR36][R6.64+0x1f2], R151 ;  /* 0x0001f29706000986 */ /* 0x0001e4000c101524 */
.L_x_536:
[----:B------:R-:W-:Y:S05]  /*19760*/  BSYNC B0 ;  /* 0x0000000000007941 */ /* 0x000fea0003800000 */
.L_x_28:
[----:B0-----:R-:W2:Y:S04]  /*19770*/  LDL.LU R5, [R1+0x200] ;  /* 0x0002000001057983 */ /* 0x001ea80000300800 */
[----:B------:R-:W2:Y:S01]  /*19780*/  LDL.LU R4, [R1+0x204] ;  /* 0x0002040001047983 */ /* 0x000ea20000300800 */
[----:B------:R-:W-:Y:S01]  /*19790*/  ULDC UR4, c[0x0][0xc] ;  /* 0x0000030000047ab9 */ /* 0x000fe20000000800 */
[----:B------:R-:W-:Y:S01]  /*197a0*/  ULDC UR5, c[0x0][0x10] ;  /* 0x0000040000057ab9 */ /* 0x000fe20000000800 */
[----:B-----5:R-:W2:Y:S01]  /*197b0*/  LDC R3, c[0x0][0x14] ;  /* 0x00000500ff037b82 */ /* 0x020ea20000000800 */
[----:B------:R-:W-:Y:S01]  /*197c0*/  UIMAD.WIDE.U32 UR4, UR4, UR5, URZ ;  /* 0x00000005040472a5 */ /* 0x000fe2000f8e003f */
[----:B----4-:R-:W-:Y:S01]  /*197d0*/  PRMT R0, RZ, 0x7610, R0 ;  /* 0x00007610ff007816 */ /* 0x010fe20000000000 */
[----:B------:R-:W-:Y:S01]  /*197e0*/  UMOV UR42, 0xffffffff ;  /* 0xffffffff002a7882 */ /* 0x000fe20000000000 */
[----:B------:R-:W-:-:S03]  /*197f0*/  UMOV UR43, 0xffffffff ;  /* 0xffffffff002b7882 */ /* 0x000fc60000000000 */
[----:B--2---:R-:W-:-:S04]  /*19800*/  IMAD.WIDE.U32 R4, R3, UR4, R4 ;  /* 0x0000000403047c25 */ /* 0x004fc8000f8e0004 */
[----:B------:R-:W-:Y:S01]  /*19810*/  IMAD R3, R3, UR5, RZ ;  /* 0x0000000503037c24 */ /* 0x000fe2000f8e02ff */
[----:B------:R-:W-:Y:S01]  /*19820*/  ULDC.64 UR4, c[0x0][0x650] ;  /* 0x0001940000047ab9 */ /* 0x000fe20000000a00 */
[----:B------:R-:W-:Y:S01]  /*19830*/  IMAD.MOV.U32 R7, RZ, RZ, R4 ;  /* 0x000000ffff077224 */ /* 0x000fe200078e0004 */
[----:B------:R-:W-:Y:S01]  /*19840*/  ISETP.GE.U32.AND P0, PT, R4, UR4, PT ;  /* 0x0000000404007c0c */ /* 0x000fe2000bf06070 */
[----:B------:R-:W-:-:S05]  /*19850*/  IMAD.IADD R6, R5, 0x1, R3 ;  /* 0x0000000105067824 */ /* 0x000fca00078e0203 */
[----:B------:R0:W-:Y:S01]  /*19860*/  STL [R1+0x200], R6 ;  /* 0x0002000601007387 */ /* 0x0001e20000100800 */
[----:B------:R-:W-:-:S03]  /*19870*/  ISETP.GE.U32.AND.EX P0, PT, R6, UR5, PT, P0 ;  /* 0x0000000506007c0c */ /* 0x000fc6000bf06100 */
[----:B------:R0:W-:Y:S10]  /*19880*/  STL [R1+0x204], R7 ;  /* 0x0002040701007387 */ /* 0x0001f40000100800 */
[----:B0-----:R-:W-:Y:S05]  /*19890*/  @P0 BRA `(.L_x_537) ;  /* 0x0000000400880947 */ /* 0x001fea0003800000 */
[----:B------:R-:W0:Y:S01]  /*198a0*/  S2UR UR6, SR_CTAID.X ;  /* 0x00000000000679c3 */ /* 0x000e220000002500 */
[----:B------:R-:W-:Y:S01]  /*198b0*/  ULDC.64 UR12, c[0x0][0x628] ;  /* 0x00018a00000c7ab9 */ /* 0x000fe20000000a00 */
[----:B------:R-:W-:Y:S01]  /*198c0*/  ULDC UR4, c[0x0][0x150] ;  /* 0x0000540000047ab9 */ /* 0x000fe20000000800 */
[----:B------:R-:W-:Y:S01]  /*198d0*/  ISETP.NE.U32.AND P0, PT, RZ, UR12, PT ;  /* 0x0000000cff007c0c */ /* 0x000fe2000bf05070 */
[----:B------:R-:W-:Y:S01]  /*198e0*/  ULDC UR15, c[0x0][0x630] ;  /* 0x00018c00000f7ab9 */ /* 0x000fe20000000800 */
[C---:B------:R-:W-:Y:S01]  /*198f0*/  R2UR UR16, R7.reuse ;  /* 0x00000000071072ca */ /* 0x040fe200000e0000 */
[----:B------:R-:W-:Y:S01]  /*19900*/  ULDC UR19, c[0x0][0x154] ;  /* 0x0000550000137ab9 */ /* 0x000fe20000000800 */
[----:B------:R-:W-:Y:S01]  /*19910*/  ISETP.NE.AND.EX P0, PT, RZ, UR13, PT, P0 ;  /* 0x0000000dff007c0c */ /* 0x000fe2000bf05300 */
[----:B------:R-:W2:Y:S01]  /*19920*/  S2UR UR18, SR_CTAID.Y ;  /* 0x00000000001279c3 */ /* 0x000ea20000002600 */
[----:B------:R-:W-:Y:S02]  /*19930*/  R2UR UR17, R6 ;  /* 0x00000000061172ca */ /* 0x000fe400000e0000 */
[----:B------:R-:W-:-:S02]  /*19940*/  R2UR UR10, R7 ;  /* 0x00000000070a72ca */ /* 0x000fc400000e0000 */
[----:B------:R-:W-:Y:S02]  /*19950*/  R2UR UR11, R6 ;  /* 0x00000000060b72ca */ /* 0x000fe400000e0000 */
[----:B0-----:R-:W-:-:S05]  /*19960*/  I2FP.F32.U32 R0, UR6 ;  /* 0x0000000600007c45 */ /* 0x001fca0008201000 */
[----:B------:R-:W-:-:S04]  /*19970*/  FMUL R0, R0, UR4 ;  /* 0x0000000400007c20 */ /* 0x000fc80008400000 */
[----:B------:R0:W4:Y:S01]  /*19980*/  F2I.U32.TRUNC.NTZ R3, R0 ;  /* 0x0000000000037305 */ /* 0x000122000020f000 */
[----:B--2---:R-:W-:Y:S05]  /*19990*/  @!P0 BRA `(.L_x_538) ;  /* 0x0000000000308947 */ /* 0x004fea0003800000 */
        /* <DEDUP_REMOVED lines=12> */
.L_x_538:
[----:B------:R-:W-:Y:S01]  /*19a60*/  USHF.R.U64 UR43, UR10, UR15, UR11 ;  /* 0x0000000f0a2b7299 */ /* 0x000fe2000800120b */
[----:B0-----:R-:W-:Y:S01]  /*19a70*/  I2FP.F32.U32 R0, UR18 ;  /* 0x0000001200007c45 */ /* 0x001fe20008201000 */
[----:B------:R-:W-:Y:S02]  /*19a80*/  USHF.R.U32.HI UR4, URZ, UR15, UR11 ;  /* 0x0000000f3f047299 */ /* 0x000fe4000801160b */
        /* <DEDUP_REMOVED lines=8> */
[----:B------:R-:W-:Y:S01]  /*19b10*/  UIMAD.WIDE.U32 UR8, UR10, UR12, UR8 ;  /* 0x0000000c0a0872a5 */ /* 0x000fe2000f8e0008 */
[----:B----4-:R-:W-:Y:S01]  /*19b20*/  R2UR UR12, R3 ;  /* 0x00000000030c72ca */ /* 0x010fe200000e0000 */
[----:B------:R-:W-:Y:S01]  /*19b30*/  UIMAD UR10, UR10, UR13, UR4 ;  /* 0x0000000d0a0a72a4 */ /* 0x000fe2000f8e0204 */
[----:B------:R-:W-:Y:S01]  /*19b40*/  ULDC UR11, c[0x0][0x618] ;  /* 0x00018600000b7ab9 */ /* 0x000fe20000000800 */
[----:B------:R-:W-:Y:S02]  /*19b50*/  ULDC UR21, c[0x0][0x658] ;  /* 0x0001960000157ab9 */ /* 0x000fe40000000800 */
[----:B------:R-:W-:Y:S01]  /*19b60*/  UIADD3 UR9, UR9, UR10, URZ ;  /* 0x0000000a09097290 */ /* 0x000fe2000fffe03f */
[----:B------:R-:W-:Y:S01]  /*19b70*/  UMOV UR15, 0xffffffff ;  /* 0xffffffff000f7882 */ /* 0x000fe20000000000 */
[----:B------:R-:W-:Y:S01]  /*19b80*/  ULDC.64 UR4, c[0x0][0x640] ;  /* 0x0001900000047ab9 */ /* 0x000fe20000000a00 */
[----:B------:R-:W-:Y:S01]  /*19b90*/  USHF.L.U32 UR15, UR15, UR21, URZ ;  /* 0x000000150f0f7299 */ /* 0x000fe2000800063f */
[----:B------:R-:W-:Y:S01]  /*19ba0*/  ISETP.NE.U32.AND P0, PT, RZ, UR4, PT ;  /* 0x00000004ff007c0c */ /* 0x000fe2000bf05070 */
[----:B------:R-:W-:-:S02]  /*19bb0*/  USHF.R.U64 UR16, UR8, UR11, UR9 ;  /* 0x0000000b08107299 */ /* 0x000fc40008001209 */
[----:B------:R-:W-:Y:S01]  /*19bc0*/  USHF.R.U32.HI UR8, URZ, UR11, UR9 ;  /* 0x0000000b3f087299 */ /* 0x000fe20008011609 */
[----:B0-----:R-:W-:Y:S01]  /*19bd0*/  R2UR UR14, R0 ;  /* 0x00000000000e72ca */ /* 0x001fe200000e0000 */
[----:B------:R-:W-:Y:S01]  /*19be0*/  ULDC UR17, c[0x0][0x608] ;  /* 0x0001820000117ab9 */ /* 0x000fe20000000800 */
[----:B------:R-:W-:Y:S01]  /*19bf0*/  ULOP3.LUT UR41, URZ, UR15, URZ, 0x33, !UPT ;  /* 0x0000000f3f297292 */ /* 0x000fe2000f8e333f */
[----:B------:R-:W-:Y:S01]  /*19c00*/  ISETP.NE.AND.EX P0, PT, RZ, UR5, PT, P0 ;  /* 0x00000005ff007c0c */ /* 0x000fe2000bf05300 */
[----:B------:R-:W-:Y:S02]  /*19c10*/  USHF.R.U64 UR15, UR16, UR17, UR8 ;  /* 0x00000011100f7299 */ /* 0x000fe40008001208 */
[----:B------:R-:W-:Y:S02]  /*19c20*/  USHF.R.U32.HI UR8, URZ, UR17, UR8 ;  /* 0x000000113f087299 */ /* 0x000fe40008011608 */
[----:B------:R-:W-:Y:S02]  /*19c30*/  UIADD3 UR12, -UR12, URZ, URZ ;  /* 0x0000003f0c0c7290 */ /* 0x000fe4000fffe13f */
[----:B------:R-:W-:Y:S01]  /*19c40*/  USHF.R.U64 UR17, UR15, UR21, UR8 ;  /* 0x000000150f117299 */ /* 0x000fe20008001208 */
[----:B------:R-:W-:Y:S01]  /*19c50*/  UMOV UR19, 0x1 ;  /* 0x0000000100137882 */ /* 0x000fe20000000000 */
[----:B------:R-:W-:Y:S01]  /*19c60*/  ULDC UR13, c[0x0][0x144] ;  /* 0x00005100000d7ab9 */ /* 0x000fe20000000800 */
[----:B------:R-:W-:Y:S01]  /*19c70*/  ULDC UR7, c[0x0][0x600] ;  /* 0x0001800000077ab9 */ /* 0x000fe20000000800 */
[----:B------:R-:W-:-:S02]  /*19c80*/  USHF.L.U32 UR24, UR19, UR21, URZ ;  /* 0x0000001513187299 */ /* 0x000fc4000800063f */
[----:B------:R-:W-:Y:S02]  /*19c90*/  USHF.R.U32.HI UR8, URZ, UR21, UR8 ;  /* 0x000000153f087299 */ /* 0x000fe40008011608 */
[----:B------:R-:W-:Y:S02]  /*19ca0*/  UIMAD UR21, UR13, UR12, UR6 ;  /* 0x0000000c0d1572a4 */ /* 0x000fe4000f8e0206 */
[----:B------:R-:W-:Y:S02]  /*19cb0*/  UIADD3 UR20, UR7, -0x1, URZ ;  /* 0xffffffff07147890 */ /* 0x000fe4000fffe03f */
[----:B------:R-:W-:Y:S01]  /*19cc0*/  UIADD3 UR19, -UR14, URZ, URZ ;  /* 0x0000003f0e137290 */ /* 0x000fe2000fffe13f */
        /* <DEDUP_REMOVED lines=17> */
.L_x_539:
[----:B------:R-:W-:Y:S01]  /*19de0*/  UISETP.NE.AND UP0, UPT, UR45, URZ, UPT ;  /* 0x0000003f2d00728c */ /* 0x000fe2000bf05270 */
[----:B------:R-:W-:Y:S01]  /*19df0*/  MOV R0, 0x1 ;  /* 0x0000000100007802 */ /* 0x000fe20000000f00 */
[----:B------:R-:W-:Y:S02]  /*19e00*/  USHF.R.U64 UR4, UR6, UR22, UR8 ;  /* 0x0000001606047299 */ /* 0x000fe40008001208 */
[----:B------:R-:W-:Y:S02]  /*19e10*/  ULOP3.LUT UR41, UR15, UR41, URZ, 0xc0, !UPT ;  /* 0x000000290f297292 */ /* 0x000fe4000f8ec03f */
[----:B------:R-:W-:Y:S02]  /*19e20*/  UIADD3 UR5, -UR4, URZ, URZ ;  /* 0x0000003f04057290 */ /* 0x000fe4000fffe13f */
[----:B------:R-:W-:Y:S02]  /*19e30*/  UIMAD UR41, UR24, UR4, UR41 ;  /* 0x00000004182972a4 */ /* 0x000fe4000f8e0229 */
[----:B------:R-:W-:-:S02]  /*19e40*/  ULOP3.LUT UR16, UR16, UR20, URZ, 0xc0, !UPT ;  /* 0x0000001410107292 */ /* 0x000fc4000f8ec03f */
[----:B------:R-:W-:Y:S02]  /*19e50*/  @UP0 UIMAD UR21, UR25, UR19, UR18 ;  /* 0x00000013191502a4 */ /* 0x000fe4000f8e0212 */
[----:B------:R-:W-:-:S03]  /*19e60*/  UIMAD UR4, UR5, UR23, UR17 ;  /* 0x00000017050472a4 */ /* 0x000fc6000f8e0211 */
[----:B------:R-:W-:Y:S01]  /*19e70*/  ULDC UR5, c[0x0][0x610] ;  /* 0x0001840000057ab9 */ /* 0x000fe20000000800 */
[----:B------:R-:W-:Y:S02]  /*19e80*/  UIMAD UR4, UR4, UR7, UR16 ;  /* 0x00000007040472a4 */ /* 0x000fe4000f8e0210 */
[----:B------:R-:W-:-:S04]  /*19e90*/  UIMAD UR41, UR41, UR5, UR21 ;  /* 0x00000005292972a4 */ /* 0x000fc8000f8e0215 */
[----:B------:R-:W-:Y:S02]  /*19ea0*/  USEL UR42, UR4, UR41, !UP0 ;  /* 0x00000029042a7287 */ /* 0x000fe4000c000000 */
[----:B------:R-:W-:-:S12]  /*19eb0*/  USEL UR41, UR41, UR4, !UP0 ;  /* 0x0000000429297287 */ /* 0x000fd8000c000000 */
.L_x_537:
[----:B------:R-:W-:-:S13]  /*19ec0*/  LOP3.LUT P0, RZ, R0, 0xff, RZ, 0xc0, !PT ;  /* 0x000000ff00ff7812 */ /* 0x000fda000780c0ff */
[----:B------:R-:W-:Y:S05]  /*19ed0*/  @P0 BRA `(.L_x_540) ;  /* 0xfffffe70007c0947 */ /* 0x000fea000383ffff */
[----:B------:R-:W-:Y:S05]  /*19ee0*/  EXIT ;  /* 0x000000000000794d */ /* 0x000fea0003800000 */
.L_x_3:
[----:B------:R-:W2:Y:S01]  /*19ef0*/  LDL R4, [R1+0x204] ;  /* 0x0002040001047983 */ /* 0x000ea20000100800 */
[----:B------:R-:W-:-:S03]  /*19f00*/  ULDC.64 UR8, c[0x0][0x650] ;  /* 0x0001940000087ab9 */ /* 0x000fc60000000a00 */
[----:B------:R-:W3:Y:S01]  /*19f10*/  LDL R3, [R1+0x200] ;  /* 0x0002000001037983 */ /* 0x000ee20000100800 */
[----:B------:R-:W-:Y:S01]  /*19f20*/  PRMT R0, RZ, 0x7610, R0 ;  /* 0x00007610ff007816 */ /* 0x000fe20000000000 */
[----:B------:R-:W-:Y:S02]  /*19f30*/  IMAD.MOV.U32 R5, RZ, RZ, -0x1 ;  /* 0xffffffffff057424 */ /* 0x000fe400078e00ff */
[----:B------:R-:W-:Y:S02]  /*19f40*/  IMAD.MOV.U32 R2, RZ, RZ, -0x1 ;  /* 0xffffffffff027424 */ /* 0x000fe400078e00ff */
[----:B------:R-:W-:Y:S01]  /*19f50*/  IMAD.MOV.U32 R10, RZ, RZ, -0x1 ;  /* 0xffffffffff0a7424 */ /* 0x000fe200078e00ff */
[----:B--2---:R-:W-:-:S04]  /*19f60*/  ISETP.GE.U32.AND P0, PT, R4, UR8, PT ;  /* 0x0000000804007c0c */ /* 0x004fc8000bf06070 */
[----:B---3--:R-:W-:-:S13]  /*19f70*/  ISETP.GE.U32.AND.EX P0, PT, R3, UR9, PT, P0 ;  /* 0x0000000903007c0c */ /* 0x008fda000bf06100 */
[----:B------:R-:W-:Y:S05]  /*19f80*/  @P0 BRA `(.L_x_541) ;  /* 0x00000004008c0947 */ /* 0x000fea0003800000 */
[----:B------:R-:W-:Y:S01]  /*19f90*/  I2FP.F32.U32 R0, UR4 ;  /* 0x0000000400007c45 */ /* 0x000fe20008201000 */
[----:B0-----:R-:W-:Y:S01]  /*19fa0*/  ULDC.64 UR16, c[0x0][0x628] ;  /* 0x00018a0000107ab9 */ /* 0x001fe20000000a00 */
        /* <DEDUP_REMOVED lines=24> */
.L_x_542:
        /* <DEDUP_REMOVED lines=24> */
[----:B------:R-:W-:Y:S01]  /*1a2b0*/  UMOV UR19, 0x1 ;  /* 0x0000000100137882 */ /* 0x000fe20000000000 */
[----:B------:R-:W-:Y:S01]  /*1a2c0*/  ULDC UR20, c[0x0][0x608] ;  /* 0x0001820000147ab9 */ /* 0x000fe20000000800 */
[----:B------:R-:W-:Y:S01]  /*1a2d0*/  USHF.L.U32 UR26, UR19, UR23, URZ ;  /* 0x00000017131a7299 */ /* 0x000fe2000800063f */
[----:B------:R-:W-:Y:S01]  /*1a2e0*/  ISETP.NE.AND.EX P0, PT, RZ, UR9, PT, P0 ;  /* 0x00000009ff007c0c */ /* 0x000fe2000bf05300 */
[----:B------:R-:W-:Y:S02]  /*1a2f0*/  USHF.R.U64 UR19, UR18, UR20, UR11 ;  /* 0x0000001412137299 */ /* 0x000fe4000800120b */
[----:B------:R-:W-:Y:S02]  /*1a300*/  USHF.R.U32.HI UR11, URZ, UR20, UR11 ;  /* 0x000000143f0b7299 */ /* 0x000fe4000801160b */
[----:B------:R-:W-:-:S02]  /*1a310*/  UIADD3 UR15, -UR15, URZ, URZ ;  /* 0x0000003f0f0f7290 */ /* 0x000fc4000fffe13f */
[----:B------:R-:W-:Y:S01]  /*1a320*/  USHF.R.U64 UR20, UR19, UR23, UR11 ;  /* 0x0000001713147299 */ /* 0x000fe2000800120b */
[----:B------:R-:W-:Y:S01]  /*1a330*/  ULDC UR16, c[0x0][0x144] ;  /* 0x0000510000107ab9 */ /* 0x000fe20000000800 */
[----:B------:R-:W-:Y:S01]  /*1a340*/  ULDC UR6, c[0x0][0x600] ;  /* 0x0001800000067ab9 */ /* 0x000fe20000000800 */
[----:B------:R-:W-:Y:S02]  /*1a350*/  USHF.R.U32.HI UR11, URZ, UR23, UR11 ;  /* 0x000000173f0b7299 */ /* 0x000fe4000801160b */
[----:B------:R-:W-:Y:S02]  /*1a360*/  UIMAD UR23, UR16, UR15, UR4 ;  /* 0x0000000f101772a4 */ /* 0x000fe4000f8e0204 */
[----:B------:R-:W-:Y:S02]  /*1a370*/  UIADD3 UR22, UR6, -0x1, URZ ;  /* 0xffffffff06167890 */ /* 0x000fe4000fffe03f */
[----:B------:R-:W-:Y:S02]  /*1a380*/  ULOP3.LUT UR27, URZ, UR13, URZ, 0x33, !UPT ;  /* 0x0000000d3f1b7292 */ /* 0x000fe4000f8e333f */
        /* <DEDUP_REMOVED lines=18> */
.L_x_543:
[----:B------:R-:W-:Y:S01]  /*1a4b0*/  UISETP.NE.AND UP0, UPT, UR45, URZ, UPT ;  /* 0x0000003f2d00728c */ /* 0x000fe2000bf05270 */
[----:B------:R-:W-:Y:S01]  /*1a4c0*/  MOV R0, 0x1 ;  /* 0x0000000100007802 */ /* 0x000fe20000000f00 */
[----:B------:R-:W-:Y:S01]  /*1a4d0*/  USHF.R.U64 UR8, UR4, UR24, UR11 ;  /* 0x0000001804087299 */ /* 0x000fe2000800120b */
[----:B------:R-:W-:Y:S01]  /*1a4e0*/  IMAD.U32 R10, RZ, RZ, UR5 ;  /* 0x00000005ff0a7e24 */ /* 0x000fe2000f8e00ff */
[----:B------:R-:W-:Y:S02]  /*1a4f0*/  ULOP3.LUT UR4, UR19, UR27, URZ, 0xc0, !UPT ;  /* 0x0000001b13047292 */ /* 0x000fe4000f8ec03f */
[----:B------:R-:W-:Y:S02]  /*1a500*/  ULOP3.LUT UR18, UR18, UR22, URZ, 0xc0, !UPT ;  /* 0x0000001612127292 */ /* 0x000fe4000f8ec03f */
[----:B------:R-:W-:-:S03]  /*1a510*/  UIMAD UR4, UR26, UR8, UR4 ;  /* 0x000000081a0472a4 */ /* 0x000fc6000f8e0204 */
[----:B------:R-:W-:Y:S02]  /*1a520*/  @UP0 UIMAD UR23, UR28, UR21, UR7 ;  /* 0x000000151c1702a4 */ /* 0x000fe4000f8e0207 */
[----:B------:R-:W-:-:S03]  /*1a530*/  UIADD3 UR7, -UR8, URZ, URZ ;  /* 0x0000003f08077290 */ /* 0x000fc6000fffe13f */
[----:B------:R-:W-:Y:S01]  /*1a540*/  ULDC UR8, c[0x0][0x610] ;  /* 0x0001840000087ab9 */ /* 0x000fe20000000800 */
[----:B------:R-:W-:Y:S02]  /*1a550*/  UIMAD UR7, UR7, UR25, UR20 ;  /* 0x00000019070772a4 */ /* 0x000fe4000f8e0214 */
[----:B------:R-:W-:Y:S02]  /*1a560*/  UIMAD UR4, UR4, UR8, UR23 ;  /* 0x00000008040472a4 */ /* 0x000fe4000f8e0217 */
[----:B------:R-:W-:-:S04]  /*1a570*/  UIMAD UR7, UR7, UR6, UR18 ;  /* 0x00000006070772a4 */ /* 0x000fc8000f8e0212 */
[----:B------:R-:W-:Y:S02]  /*1a580*/  USEL UR6, UR7, UR4, !UP0 ;  /* 0x0000000407067287 */ /* 0x000fe4000c000000 */
[----:B------:R-:W-:-:S04]  /*1a590*/  USEL UR4, UR4, UR7, !UP0 ;  /* 0x0000000704047287 */ /* 0x000fc8000c000000 */
[----:B------:R-:W-:Y:S02]  /*1a5a0*/  IMAD.U32 R2, RZ, RZ, UR6 ;  /* 0x00000006ff027e24 */ /* 0x000fe4000f8e00ff */
[----:B------:R-:W-:-:S07]  /*1a5b0*/  IMAD.U32 R5, RZ, RZ, UR4 ;  /* 0x00000004ff057e24 */ /* 0x000fce000f8e00ff */
.L_x_541:
[----:B------:R-:W-:-:S08]  /*1a5c0*/  NOP ;  /* 0x0000000000007918 */ /* 0x000fd00000000000 */
[----:B0-----:R-:W0:-:S00]  /*1a5d0*/  USETMAXREG.DEALLOC.CTAPOOL 0x18 ;  /* 0x00000018000079c8 */ /* 0x001e0000080e0500 */
[----:B------:R-:W-:-:S13]  /*1a5e0*/  ISETP.NE.AND P0, PT, RZ, UR10, PT ;  /* 0x0000000aff007c0c */ /* 0x000fda000bf05270 */
[----:B------:R-:W-:Y:S05]  /*1a5f0*/  @P0 EXIT ;  /* 0x000000000000094d */ /* 0x000fea0003800000 */
[----:B0-----:R-:W-:Y:S01]  /*1a600*/  LOP3.LUT P0, RZ, R0, 0xff, RZ, 0xc0, !PT ;  /* 0x000000ff00ff7812 */ /* 0x001fe2000780c0ff */
[----:B------:R-:W-:Y:S01]  /*1a610*/  IMAD.MOV.U32 R6, RZ, RZ, RZ ;  /* 0x000000ffff067224 */ /* 0x000fe200078e00ff */
[----:B------:R-:W-:-:S11]  /*1a620*/  MOV R7, 0x1 ;  /* 0x0000000100077802 */ /* 0x000fd60000000f00 */
[----:B------:R-:W-:Y:S05]  /*1a630*/  @!P0 BRA `(.L_x_544) ;  /* 0x0000000c00588947 */ /* 0x000fea0003800000 */
[----:B------:R-:W0:Y:S01]  /*1a640*/  S2R R3, SR_TID.X ;  /* 0x0000000000037919 */ /* 0x000e220000002100 */
[----:B------:R-:W1:Y:S01]  /*1a650*/  LDC R0, c[0x0][0x28c] ;  /* 0x0000a300ff007b82 */ /* 0x000e620000000800 */
[----:B------:R-:W-:Y:S01]  /*1a660*/  ULDC UR5, c[0x0][0x658] ;  /* 0x0001960000057ab9 */ /* 0x000fe20000000800 */
[----:B------:R-:W-:Y:S01]  /*1a670*/  UMOV UR7, 0xffffffff ;  /* 0xffffffff00077882 */ /* 0x000fe20000000000 */
[----:B------:R-:W-:Y:S01]  /*1a680*/  ULDC UR6, c[0x0][0xc] ;  /* 0x0000030000067ab9 */ /* 0x000fe20000000800 */
[----:B------:R-:W-:Y:S01]  /*1a690*/  USHF.L.U32 UR8, UR7, UR5, URZ ;  /* 0x0000000507087299 */ /* 0x000fe2000800063f */
[----:B------:R-:W-:Y:S01]  /*1a6a0*/  BSSY B0, `(.L_x_544) ;  /* 0x00000cf000007945 */ /* 0x000fe20003800000 */
[----:B------:R-:W-:Y:S01]  /*1a6b0*/  UMOV UR9, 0x1 ;  /* 0x0000000100097882 */ /* 0x000fe20000000000 */
[----:B------:R-:W-:Y:S01]  /*1a6c0*/  ULDC UR7, c[0x0][0x10] ;  /* 0x0000040000077ab9 */ /* 0x000fe20000000800 */
[----:B------:R-:W-:Y:S01]  /*1a6d0*/  USHF.L.U32 UR17, UR9, UR5, URZ ;  /* 0x0000000509117299 */ /* 0x000fe2000800063f */
[----:B------:R-:W-:Y:S01]  /*1a6e0*/  IMAD.MOV.U32 R9, RZ, RZ, 0x1 ;  /* 0x00000001ff097424 */ /* 0x000fe200078e00ff */
[----:B------:R-:W-:Y:S01]  /*1a6f0*/  UIMAD.WIDE.U32 UR6, UR6, UR7, URZ ;  /* 0x00000007060672a5 */ /* 0x000fe2000f8e003f */
[----:B------:R-:W-:Y:S01]  /*1a700*/  MOV R7, 0x1 ;  /* 0x0000000100077802 */ /* 0x000fe20000000f00 */
[----:B------:R-:W-:Y:S01]  /*1a710*/  ULDC UR5, c[0x0][0x14] ;  /* 0x0000050000057ab9 */ /* 0x000fe20000000800 */
[----:B------:R-:W-:Y:S01]  /*1a720*/  IMAD.MOV.U32 R6, RZ, RZ, RZ ;  /* 0x000000ffff067224 */ /* 0x000fe200078e00ff */
[----:B------:R-:W-:-:S02]  /*1a730*/  UIMAD.WIDE.U32 UR20, UR6, UR5, URZ ;  /* 0x00000005061472a5 */ /* 0x000fc4000f8e003f */
[----:B------:R-:W-:Y:S01]  /*1a740*/  UIMAD UR13, UR7, UR5, URZ ;  /* 0x00000005070d72a4 */ /* 0x000fe2000f8e023f */
[----:B------:R-:W-:Y:S01]  /*1a750*/  ULDC UR4, c[0x0][0x600] ;  /* 0x0001800000047ab9 */ /* 0x000fe20000000800 */
[----:B------:R-:W-:Y:S02]  /*1a760*/  ULOP3.LUT UR19, UR40, 0x2, URZ, 0xfc, !UPT ;  /* 0x0000000228137892 */ /* 0x000fe4000f8efc3f */
[----:B------:R-:W-:Y:S02]  /*1a770*/  UIADD3 UR4, UR4, -0x1, URZ ;  /* 0xffffffff04047890 */ /* 0x000fe4000fffe03f */
[----:B------:R-:W-:Y:S01]  /*1a780*/  ULOP3.LUT UR16, URZ, UR8, URZ, 0x33, !UPT ;  /* 0x000000083f107292 */ /* 0x000fe2000f8e333f */
[----:B-1----:R-:W-:Y:S01]  /*1a790*/  VIADD R0, R0, 0x3f ;  /* 0x0000003f00007836 */ /* 0x002fe20000000000 */
[----:B------:R-:W-:Y:S01]  /*1a7a0*/  UIADD3 UR13, UR21, UR13, URZ ;  /* 0x0000000d150d7290 */ /* 0x000fe2000fffe03f */
[----:B------:R-:W-:Y:S01]  /*1a7b0*/  ULDC.64 UR22, c[0x0][0x198] ;  /* 0x0000660000167ab9 */ /* 0x000fe20000000a00 */
[----:B0-----:R-:W-:-:S02]  /*1a7c0*/  LOP3.LUT P3, RZ, R3, 0x7f, RZ, 0xc0, !PT ;  /* 0x0000007f03ff7812 */ /* 0x001fc4000786c0ff */
[----:B------:R-:W-:Y:S02]  /*1a7d0*/  LOP3.LUT P0, RZ, R3, 0x1f, RZ, 0xc0, !PT ;  /* 0x0000001f03ff7812 */ /* 0x000fe4000780c0ff */
[----:B------:R-:W-:Y:S02]  /*1a7e0*/  SHF.R.S32.HI R3, RZ, 0x1f, R0 ;  /* 0x0000001fff037819 */ /* 0x000fe40000011400 */
[----:B------:R-:W-:Y:S02]  /*1a7f0*/  PLOP3.LUT P0, PT, P0, P3, PT, 0x8a, 0x0 ;  /* 0x000000000000781c */ /* 0x000fe40000707172 */
[----:B------:R-:W-:-:S04]  /*1a800*/  LEA.HI R0, R3, R0, RZ, 0x6 ;  /* 0x0000000003007211 */ /* 0x000fc800078f30ff */
[----:B------:R-:W-:-:S05]  /*1a810*/  SHF.R.S32.HI R0, RZ, 0x6, R0 ;  /* 0x00000006ff007819 */ /* 0x000fca0000011400 */
[----:B------:R-:W-:-:S07]  /*1a820*/  VIADD R16, R0, 0x1 ;  /* 0x0000000100107836 */ /* 0x000fce0000000000 */
.L_x_556:
[----:B------:R-:W-:-:S03]  /*1a830*/  UMOV UR5, 0xffffffff ;  /* 0xffffffff00057882 */ /* 0x000fc60000000000 */
[----:B------:R-:W-:Y:S05]  /*1a840*/  BRA.DIV UR5, `(.L_x_545) ;  /* 0x0000000e057c7947 */ /* 0x000fea000b800000 */
[----:B------:R-:W-:-:S13]  /*1a850*/  ELECT P6, URZ, PT ;  /* 0x00000000003f782f */ /* 0x000fda00038c0000 */
.L_x_565:
[----:B------:R-:W0:Y:S01]  /*1a860*/  LDC R3, c[0x0][0x28c] ;  /* 0x0000a300ff037b82 */ /* 0x000e220000000800 */
[----:B------:R-:W-:Y:S01]  /*1a870*/  BSSY B1, `(.L_x_546) ;  /* 0x0000035000017945 */ /* 0x000fe20003800000 */
[----:B0-----:R-:W-:-:S13]  /*1a880*/  ISETP.LT.OR P6, PT, R3, 0x1, !P6 ;  /* 0x000000010300780c */ /* 0x001fda00077c1670 */
[----:B------:R-:W-:Y:S05]  /*1a890*/  @P6 BRA `(.L_x_547) ;  /* 0x0000000000c86947 */ /* 0x000fea0003800000 */
[----:B------:R-:W-:Y:S01]  /*1a8a0*/  IMAD.SHL.U32 R2, R2, 0x100, RZ ;  /* 0x0000010002027824 */ /* 0x000fe200078e00ff */
[----:B------:R-:W-:Y:S01]  /*1a8b0*/  SHF.L.U32 R5, R5, 0x8, RZ ;  /* 0x0000000805057819 */ /* 0x000fe200000006ff */
[----:B------:R-:W-:Y:S01]  /*1a8c0*/  IMAD.MOV.U32 R13, RZ, RZ, RZ ;  /* 0x000000ffff0d7224 */ /* 0x000fe200078e00ff */
[----:B------:R-:W-:Y:S01]  /*1a8d0*/  MOV R8, R6 ;  /* 0x0000000600087202 */ /* 0x000fe20000000f00 */
[----:B------:R-:W-:Y:S02]  /*1a8e0*/  IMAD.MOV.U32 R4, RZ, RZ, R16 ;  /* 0x000000ffff047224 */ /* 0x000fe400078e0010 */
[----:B------:R-:W-:-:S07]  /*1a8f0*/  IMAD.MOV.U32 R3, RZ, RZ, R7 ;  /* 0x000000ffff037224 */ /* 0x000fce00078e0007 */
.L_x_551:
[----:B------:R-:W0:Y:S01]  /*1a900*/  S2R R12, SR_CgaCtaId ;  /* 0x00000000000c7919 */ /* 0x000e220000008800 */
[----:B-1----:R-:W-:-:S04]  /*1a910*/  MOV R11, 0x400 ;  /* 0x00000400000b7802 */ /* 0x002fc80000000f00 */
[----:B0-----:R-:W-:Y:S02]  /*1a920*/  LEA R15, R12, R11, 0x18 ;  /* 0x0000000b0c0f7211 */ /* 0x001fe400078ec0ff */
[----:B------:R-:W-:Y:S01]  /*1a930*/  SHF.L.U32 R11, R3, 0x1f, RZ ;  /* 0x0000001f030b7819 */ /* 0x000fe200000006ff */
[----:B------:R-:W0:Y:S02]  /*1a940*/  @!P3 LDC R12, c[0x0][0x500] ;  /* 0x00014000ff0cbb82 */ /* 0x000e240000000800 */
[----:B------:R-:W-:-:S04]  /*1a950*/  IMAD R14, R8, 0x8, R15 ;  /* 0x00000008080e7824 */ /* 0x000fc800078e020f */
[----:B------:R-:W1:Y:S02]  /*1a960*/  SYNCS.PHASECHK.TRANS64.TRYWAIT P1, [R14+URZ+0x10], R11 ;  /* 0x0000100b0e0075a7 */ /* 0x000e64000802017f */
[----:B-1----:R-:W-:Y:S05]  /*1a970*/  @!P1 BRA `(.L_x_548) ;  /* 0x0000000c00509947 */ /* 0x002fea0003800000 */
.L_x_566:
[----:B------:R-:W-:Y:S01]  /*1a980*/  UPRMT UR5, UR19, 0x9910, URZ ;  /* 0x0000991013057896 */ /* 0x000fe2000800003f */
[----:B0-----:R0:W-:Y:S03]  /*1a990*/  @!P3 SYNCS.ARRIVE.TRANS64 RZ, [R14+URZ], R12 ;  /* 0x0000000c0effb9a7 */ /* 0x0011e6000800003f */
[----:B------:R-:W-:-:S06]  /*1a9a0*/  UISETP.NE.AND UP0, UPT, UR5, 0x2, UPT ;  /* 0x000000020500788c */ /* 0x000fcc000bf05270 */
[----:B------:R-:W-:-:S13]  /*1a9b0*/  PLOP3.LUT P1, PT, PT, PT, UP0, 0x80, 0x0 ;  /* 0x000000000000781c */ /* 0x000fda0003f2f008 */
[----:B0-----:R-:W-:Y:S05]  /*1a9c0*/  @P1 BRA `(.L_x_549) ;  /* 0x0000000000041947 */ /* 0x001fea0003800000 */
[----:B------:R-:W-:Y:S01]  /*1a9d0*/  BPT.TRAP 0x1 ;  /* 0x000000040000795c */ /* 0x000fe20000300000 */
.L_x_549:
[----:B------:R-:W-:Y:S05]  /*1a9e0*/  @P0 BRA `(.L_x_550) ;  /* 0x0000000000040947 */ /* 0x000fea0003800000 */
[----:B------:R-:W-:Y:S01]  /*1a9f0*/  BPT.TRAP 0x1 ;  /* 0x000000040000795c */ /* 0x000fe20000300000 */
.L_x_550:
[----:B------:R-:W-:Y:S01]  /*1aa00*/  IMAD R15, R8, 0x8000, R15 ;  /* 0x00008000080f7824 */ /* 0x000fe200078e020f */
[----:B------:R-:W-:Y:S01]  /*1aa10*/  R2UR UR9, R14 ;  /* 0x000000000e0972ca */ /* 0x000fe200000e0000 */
[----:B------:R-:W-:Y:S01]  /*1aa20*/  UIADD3 UR6, UP0, UR22, 0xf0, URZ ;  /* 0x000000f016067890 */ /* 0x000fe2000ff1e03f */
[----:B------:R-:W-:Y:S01]  /*1aa30*/  R2UR UR11, R5 ;  /* 0x00000000050b72ca */ /* 0x000fe200000e0000 */
[----:B------:R-:W-:Y:S01]  /*1aa40*/  UIADD3 UR24, UP1, UR22, 0x1f0, URZ ;  /* 0x000001f016187890 */ /* 0x000fe2000ff3e03f */
[----:B------:R-:W-:Y:S01]  /*1aa50*/  R2UR UR5, R15 ;  /* 0x000000000f0572ca */ /* 0x000fe200000e0000 */
[----:B------:R-:W-:Y:S01]  /*1aa60*/  UIADD3.X UR7, URZ, UR23, URZ, UP0, !UPT ;  /* 0x000000173f077290 */ /* 0x000fe200087fe43f */
[C---:B------:R-:W-:Y:S01]  /*1aa70*/  R2UR UR10, R13.reuse ;  /* 0x000000000d0a72ca */ /* 0x040fe200000e0000 */
[----:B------:R-:W-:Y:S01]  /*1aa80*/  VIADD R8, R8, 0x1 ;  /* 0x0000000108087836 */ /* 0x000fe20000000000 */
[----:B------:R-:W-:Y:S01]  /*1aa90*/  R2UR UR12, R10 ;  /* 0x000000000a0c72ca */ /* 0x000fe200000e0000 */
[----:B------:R-:W-:Y:S01]  /*1aaa0*/  UIADD3.X UR25, URZ, UR23, URZ, UP1, !UPT ;  /* 0x000000173f197290 */ /* 0x000fe20008ffe43f */
[----:B------:R-:W-:Y:S01]  /*1aab0*/  IADD3 R4, R4, -0x1, RZ ;  /* 0xffffffff04047810 */ /* 0x000fe20007ffe0ff */
[----:B------:R-:W-:Y:S01]  /*1aac0*/  UMOV UR14, 0x0 ;  /* 0x00000000000e7882 */ /* 0x000fe20000000000 */
[----:B------:R-:W-:Y:S01]  /*1aad0*/  R2UR UR18, R2 ;  /* 0x00000000021272ca */ /* 0x000fe200000e0000 */
[----:B------:R-:W-:Y:S01]  /*1aae0*/  UMOV UR15, 0x10000000 ;  /* 0x10000000000f7882 */ /* 0x000fe20000000000 */
[----:B------:R-:W-:Y:S01]  /*1aaf0*/  ISETP.GT.AND P2, PT, R4, 0x1, PT ;  /* 0x000000010400780c */ /* 0x000fe20003f44270 */
[----:B------:R-:W-:Y:S01]  /*1ab00*/  VIADD R13, R13, 0x40 ;  /* 0x000000400d0d7836 */ /* 0x000fe20000000000 */
[----:B------:R-:W-:Y:S01]  /*1ab10*/  ISETP.NE.AND P1, PT, R8, 0x2, PT ;  /* 0x000000020800780c */ /* 0x000fe20003f25270 */
[----:B------:R-:W-:-:S02]  /*1ab20*/  UIADD3 UR8, UR5, 0x100, URZ ;  /* 0x0000010005087890 */ /* 0x000fc4000fffe03f */
[----:B------:R-:W-:Y:S01]  /*1ab30*/  UIADD3 UR5, UR5, 0x10100, URZ ;  /* 0x0001010005057890 */ /* 0x000fe2000fffe03f */
[----:B------:R-:W-:Y:S02]  /*1ab40*/  SEL R12, RZ, 0x1, P1 ;  /* 0x00000001ff0c7807 */ /* 0x000fe40000800000 */
[----:B------:R-:W-:Y:S02]  /*1ab50*/  SEL R8, R8, RZ, P1 ;  /* 0x000000ff08087207 */ /* 0x000fe40000800000 */
[----:B------:R-:W-:Y:S02]  /*1ab60*/  LOP3.LUT R3, R3, R12, RZ, 0x3c, !PT ;  /* 0x0000000c03037212 */ /* 0x000fe400078e3cff */
[----:B------:R0:W-:Y:S02]  /*1ab70*/  UTMALDG.3D [UR8], [UR6], desc[UR14] ;  /* 0x00000e08060075b4 */ /* 0x0001e40008011000 */
[----:B0-----:R-:W-:Y:S01]  /*1ab80*/  UMOV UR8, UR5 ;  /* 0x0000000500087c82 */ /* 0x001fe20008000000 */
[----:B------:R-:W-:-:S02]  /*1ab90*/  UMOV UR11, UR18 ;  /* 0x00000012000b7c82 */ /* 0x000fc40008000000 */
[----:B------:R0:W-:Y:S02]  /*1aba0*/  UTMALDG.3D [UR8], [UR24], desc[UR14] ;  /* 0x00000e08180075b4 */ /* 0x0001e40008011000 */
[----:B0-----:R-:W-:Y:S05]  /*1abb0*/  @P2 BRA `(.L_x_551) ;  /* 0xfffffffc00502947 */ /* 0x001fea000383ffff */
.L_x_547:
[----:B------:R-:W-:Y:S05]  /*1abc0*/  BSYNC B1 ;  /* 0x0000000000017941 */ /* 0x000fea0003800000 */
.L_x_546:
[----:B------:R-:W2:Y:S01]  /*1abd0*/  LDL.LU R15, [R1+0x200] ;  /* 0x00020000010f7983 */ /* 0x000ea20000300800 */
[----:B------:R-:W-:Y:S01]  /*1abe0*/  LOP3.LUT P4, RZ, R9, 0xff, RZ, 0xc0, !PT ;  /* 0x000000ff09ff7812 */ /* 0x000fe2000788c0ff */
[----:B------:R-:W-:Y:S01]  /*1abf0*/  IMAD.IADD R6, R0, 0x1, R6 ;  /* 0x0000000100067824 */ /* 0x000fe200078e0206 */
[----:B------:R-:W-:Y:S01]  /*1ac00*/  ULDC.64 UR6, c[0x0][0x650] ;  /* 0x0001940000067ab9 */ /* 0x000fe20000000a00 */
[----:B-1----:R-:W3:Y:S01]  /*1ac10*/  LDL.LU R14, [R1+0x204] ;  /* 0x00020400010e7983 */ /* 0x002ee20000300800 */
[----:B------:R-:W-:Y:S01]  /*1ac20*/  BSSY B1, `(.L_x_552) ;  /* 0x0000074000017945 */ /* 0x000fe20003800000 */
[----:B------:R-:W-:Y:S01]  /*1ac30*/  IMAD.MOV.U32 R5, RZ, RZ, -0x1 ;  /* 0xffffffffff057424 */ /* 0x000fe200078e00ff */
[----:B------:R-:W-:Y:S01]  /*1ac40*/  SHF.R.U32.HI R2, RZ, 0x1, R6 ;  /* 0x00000001ff027819 */ /* 0x000fe20000011606 */
[----:B------:R-:W-:Y:S01]  /*1ac50*/  IMAD.MOV.U32 R10, RZ, RZ, -0x1 ;  /* 0xffffffffff0a7424 */ /* 0x000fe200078e00ff */
[----:B------:R-:W-:Y:S02]  /*1ac60*/  ISETP.GT.U32.AND P1, PT, R6, 0x1, PT ;  /* 0x000000010600780c */ /* 0x000fe40003f24070 */
[----:B------:R-:W-:-:S02]  /*1ac70*/  LOP3.LUT R2, R2, 0x1, RZ, 0xc0, !PT ;  /* 0x0000000102027812 */ /* 0x000fc400078ec0ff */
[----:B------:R-:W-:Y:S01]  /*1ac80*/  ISETP.LT.U32.AND P1, PT, R0, 0x2, P1 ;  /* 0x000000020000780c */ /* 0x000fe20000f21070 */
[----:B------:R-:W0:Y:S01]  /*1ac90*/  @P4 S2R R3, SR_CgaCtaId ;  /* 0x0000000000034919 */ /* 0x000e220000008800 */
[----:B------:R-:W-:Y:S02]  /*1aca0*/  ISETP.NE.U32.AND P2, PT, R2, 0x1, PT ;  /* 0x000000010200780c */ /* 0x000fe40003f45070 */
[----:B------:R-:W-:Y:S02]  /*1acb0*/  @P4 MOV R2, 0x400 ;  /* 0x0000040000024802 */ /* 0x000fe40000000f00 */
[----:B------:R-:W-:Y:S02]  /*1acc0*/  ISETP.GT.U32.AND P2, PT, R0, 0x1, !P2 ;  /* 0x000000010000780c */ /* 0x000fe40005744070 */
[----:B------:R-:W-:Y:S02]  /*1acd0*/  LOP3.LUT R6, R6, 0x1, RZ, 0xc0, !PT ;  /* 0x0000000106067812 */ /* 0x000fe400078ec0ff */
[----:B------:R-:W-:-:S02]  /*1ace0*/  PRMT R9, RZ, 0x7610, R9 ;  /* 0x00007610ff097816 */ /* 0x000fc40000000009 */
[----:B0-----:R-:W-:Y:S02]  /*1acf0*/  @P4 LEA R2, R3, R2, 0x18 ;  /* 0x0000000203024211 */ /* 0x001fe400078ec0ff */
[----:B------:R-:W-:Y:S02]  /*1ad00*/  SEL R3, RZ, 0x1, !P2 ;  /* 0x00000001ff037807 */ /* 0x000fe40005000000 */
[----:B------:R0:W-:Y:S02]  /*1ad10*/  @P4 SYNCS.ARRIVE.TRANS64.A1T0 RZ, [R2+URZ+0x38], RZ ;  /* 0x000038ff02ff49a7 */ /* 0x0001e4000810003f */
[----:B0-----:R-:W-:-:S04]  /*1ad20*/  SEL R2, RZ, 0x1, !P1 ;  /* 0x00000001ff027807 */ /* 0x001fc80004800000 */
[----:B------:R-:W-:Y:S02]  /*1ad30*/  LOP3.LUT R7, R3, R7, R2, 0x96, !PT ;  /* 0x0000000703077212 */ /* 0x000fe400078e9602 */
[----:B------:R-:W-:Y:S02]  /*1ad40*/  MOV R2, 0xffffffff ;  /* 0xffffffff00027802 */ /* 0x000fe40000000f00 */
[----:B------:R-:W-:Y:S02]  /*1ad50*/  PRMT R3, RZ, 0x7610, R3 ;  /* 0x00007610ff037816 */ /* 0x000fe40000000003 */
[----:B---3--:R-:W-:-:S04]  /*1ad60*/  IADD3 R14, P1, R14, UR20, RZ ;  /* 0x000000140e0e7c10 */ /* 0x008fc8000ff3e0ff */
[----:B--2---:R-:W-:Y:S01]  /*1ad70*/  IADD3.X R15, R15, UR13, RZ, P1, !PT ;  /* 0x0000000d0f0f7c10 */ /* 0x004fe20008ffe4ff */
[----:B------:R0:W-:Y:S01]  /*1ad80*/  STL [R1+0x204], R14 ;  /* 0x0002040e01007387 */ /* 0x0001e20000100800 */
[----:B------:R-:W-:-:S03]  /*1ad90*/  ISETP.GE.U32.AND P1, PT, R14, UR6, PT ;  /* 0x000000060e007c0c */ /* 0x000fc6000bf26070 */
[----:B------:R0:W-:Y:S01]  /*1ada0*/  STL [R1+0x200], R15 ;  /* 0x0002000f01007387 */ /* 0x0001e20000100800 */
[----:B------:R-:W-:-:S13]  /*1adb0*/  ISETP.GE.U32.AND.EX P1, PT, R15, UR7, PT, P1 ;  /* 0x000000070f007c0c */ /* 0x000fda000bf26110 */
[----:B0-----:R-:W-:Y:S05]  /*1adc0*/  @P1 BRA `(.L_x_553) ;  /* 0x0000000400641947 */ /* 0x001fea0003800000 */
[----:B------:R-:W0:Y:S01]  /*1add0*/  S2R R8, SR_CTAID.X ;  /* 0x0000000000087919 */ /* 0x000e220000002500 */
[----:B------:R-:W-:Y:S01]  /*1ade0*/  ULDC UR5, c[0x0][0x150] ;  /* 0x0000540000057ab9 */ /* 0x000fe20000000800 */
[----:B------:R-:W1:Y:S01]  /*1adf0*/  LDC R3, c[0x0][0x144] ;  /* 0x00005100ff037b82 */ /* 0x000e620000000800 */
[----:B------:R-:W-:Y:S01]  /*1ae00*/  UISETP.NE.AND UP0, UPT, UR45, URZ, UPT ;  /* 0x0000003f2d00728c */ /* 0x000fe2000bf05270 */
[----:B------:R-:W2:Y:S01]  /*1ae10*/  S2R R5, SR_CTAID.Y ;  /* 0x0000000000057919 */ /* 0x000ea20000002600 */
[----:B------:R-:W-:Y:S01]  /*1ae20*/  ULDC.64 UR6, c[0x0][0x628] ;  /* 0x00018a0000067ab9 */ /* 0x000fe20000000a00 */
[----:B------:R-:W-:-:S03]  /*1ae30*/  ULDC UR8, c[0x0][0x630] ;  /* 0x00018c0000087ab9 */ /* 0x000fc60000000800 */
[----:B------:R-:W-:Y:S01]  /*1ae40*/  PLOP3.LUT P1, PT, PT, PT, UP0, 0x80, 0x0 ;  /* 0x000000000000781c */ /* 0x000fe20003f2f008 */
[----:B------:R-:W3:Y:S01]  /*1ae50*/  LDC R12, c[0x0][0x148] ;  /* 0x00005200ff0c7b82 */ /* 0x000ee20000000800 */
[----:B0-----:R-:W-:Y:S02]  /*1ae60*/  I2FP.F32.U32 R2, R8 ;  /* 0x0000000800027245 */ /* 0x001fe40000201000 */
[----:B--2---:R-:W-:-:S03]  /*1ae70*/  I2FP.F32.U32 R4, R5 ;  /* 0x0000000500047245 */ /* 0x004fc60000201000 */
[----:B------:R-:W-:Y:S01]  /*1ae80*/  FMUL R2, R2, UR5 ;  /* 0x0000000502027c20 */ /* 0x000fe20008400000 */
[----:B------:R-:W-:Y:S02]  /*1ae90*/  ULDC UR5, c[0x0][0x154] ;  /* 0x0000550000057ab9 */ /* 0x000fe40000000800 */
[----:B------:R-:W-:-:S03]  /*1aea0*/  FMUL R10, R4, UR5 ;  /* 0x00000005040a7c20 */ /* 0x000fc60008400000 */
[----:B------:R-:W0:Y:S08]  /*1aeb0*/  F2I.U32.TRUNC.NTZ R2, R2 ;  /* 0x0000000200027305 */ /* 0x000e30000020f000 */
[----:B------:R-:W2:Y:S01]  /*1aec0*/  F2I.U32.TRUNC.NTZ R10, R10 ;  /* 0x0000000a000a7305 */ /* 0x000ea2000020f000 */
[----:B0-----:R-:W-:Y:S01]  /*1aed0*/  IMAD.MOV R4, RZ, RZ, -R2 ;  /* 0x000000ffff047224 */ /* 0x001fe200078e0a02 */
[----:B------:R-:W-:-:S03]  /*1aee0*/  MOV R2, R14 ;  /* 0x0000000e00027202 */ /* 0x000fc60000000f00 */
[----:B-1----:R-:W-:Y:S02]  /*1aef0*/  IMAD R8, R3, R4, R8 ;  /* 0x0000000403087224 */ /* 0x002fe400078e0208 */
[----:B--2---:R-:W-:-:S04]  /*1af00*/  IMAD.MOV R3, RZ, RZ, -R10 ;  /* 0x000000ffff037224 */ /* 0x004fc800078e0a0a */
[----:B---3--:R-:W-:Y:S01]  /*1af10*/  @P1 IMAD R8, R12, R3, R5 ;  /* 0x000000030c081224 */ /* 0x008fe200078e0205 */
[----:B------:R-:W-:Y:S01]  /*1af20*/  ISETP.NE.U32.AND P1, PT, RZ, UR6, PT ;  /* 0x00000006ff007c0c */ /* 0x000fe2000bf25070 */
[----:B------:R-:W-:-:S03]  /*1af30*/  IMAD.MOV.U32 R3, RZ, RZ, R15 ;  /* 0x000000ffff037224 */ /* 0x000fc600078e000f */
[----:B------:R-:W-:-:S13]  /*1af40*/  ISETP.NE.AND.EX P1, PT, RZ, UR7, PT, P1 ;  /* 0x00000007ff007c0c */ /* 0x000fda000bf25310 */
[----:B------:R-:W-:Y:S05]  /*1af50*/  @!P1 BRA `(.L_x_554) ;  /* 0x0000000000289947 */ /* 0x000fea0003800000 */
[----:B------:R-:W-:Y:S02]  /*1af60*/  ULDC UR5, c[0x0][0x634] ;  /* 0x00018d0000057ab9 */ /* 0x000fe40000000800 */
[----:B------:R-:W-:-:S05]  /*1af70*/  IADD3 R3, P1, R14, UR5, RZ ;  /* 0x000000050e037c10 */ /* 0x000fca000ff3e0ff */
[----:B------:R-:W-:-:S04]  /*1af80*/  IMAD.X R11, RZ, RZ, R15, P1 ;  /* 0x000000ffff0b7224 */ /* 0x000fc800008e060f */
[----:B------:R-:W-:-:S04]  /*1af90*/  IMAD.WIDE.U32 R4, R11, UR6, RZ ;  /* 0x000000060b047c25 */ /* 0x000fc8000f8e00ff */
[----:B------:R-:W-:-:S04]  /*1afa0*/  IMAD.WIDE.U32 R4, P1, R3, UR7, R4 ;  /* 0x0000000703047c25 */ /* 0x000fc8000f820004 */
[----:B------:R-:W-:Y:S01]  /*1afb0*/  IMAD.WIDE.U32 R2, R3, UR6, RZ ;  /* 0x0000000603027c25 */ /* 0x000fe2000f8e00ff */
[----:B------:R-:W-:-:S04]  /*1afc0*/  MOV R2, R5 ;  /* 0x0000000500027202 */ /* 0x000fc80000000f00 */
[----:B------:R-:W-:Y:S01]  /*1afd0*/  IADD3 RZ, P2, R3, R4, RZ ;  /* 0x0000000403ff7210 */ /* 0x000fe20007f5e0ff */
[----:B------:R-:W-:-:S04]  /*1afe0*/  IMAD.X R3, RZ, RZ, RZ, P1 ;  /* 0x000000ffff037224 */ /* 0x000fc800008e06ff */
[----:B------:R-:W-:-:S08]  /*1aff0*/  IMAD.WIDE.U32.X R2, R11, UR7, R2, P2 ;  /* 0x000000070b027c25 */ /* 0x000fd000090e0402 */
.L_x_554:
[--C-:B------:R-:W-:Y:S01]  /*1b000*/  SHF.R.U64 R10, R2, UR8, R3.reuse ;  /* 0x00000008020a7c19 */ /* 0x100fe20008001203 */
[----:B------:R-:W-:Y:S01]  /*1b010*/  ULDC.64 UR6, c[0x0][0x620] ;  /* 0x0001880000067ab9 */ /* 0x000fe20000000a00 */
[----:B------:R-:W-:Y:S01]  /*1b020*/  SHF.R.U32.HI R2, RZ, UR8, R3 ;  /* 0x00000008ff027c19 */ /* 0x000fe20008011603 */
[----:B------:R-:W-:Y:S01]  /*1b030*/  IMAD.MOV.U32 R3, RZ, RZ, R15 ;  /* 0x000000ffff037224 */ /* 0x000fe200078e000f */
[----:B------:R-:W-:Y:S01]  /*1b040*/  IADD3 R11, P1, RZ, -R10, RZ ;  /* 0x8000000aff0b7210 */ /* 0x000fe20007f3e0ff */
[----:B------:R-:W-:-:S04]  /*1b050*/  ULDC UR5, c[0x0][0x618] ;  /* 0x0001860000057ab9 */ /* 0x000fc80000000800 */
[----:B------:R-:W-:-:S04]  /*1b060*/  IMAD.X R2, RZ, RZ, ~R2, P1 ;  /* 0x000000ffff027224 */ /* 0x000fc800008e0e02 */
[----:B------:R-:W-:-:S04]  /*1b070*/  IMAD R2, R2, UR6, RZ ;  /* 0x0000000602027c24 */ /* 0x000fc8000f8e02ff */
[----:B------:R-:W-:Y:S02]  /*1b080*/  IMAD R5, R11, UR7, R2 ;  /* 0x000000070b057c24 */ /* 0x000fe4000f8e0202 */
[----:B------:R-:W-:-:S04]  /*1b090*/  IMAD.MOV.U32 R2, RZ, RZ, R14 ;  /* 0x000000ffff027224 */ /* 0x000fc800078e000e */
[----:B------:R-:W-:Y:S01]  /*1b0a0*/  IMAD.WIDE.U32 R2, R11, UR6, R2 ;  /* 0x000000060b027c25 */ /* 0x000fe2000f8e0002 */
[----:B------:R-:W-:Y:S02]  /*1b0b0*/  ULDC.64 UR6, c[0x0][0x640] ;  /* 0x0001900000067ab9 */ /* 0x000fe40000000a00 */
[----:B------:R-:W-:Y:S02]  /*1b0c0*/  ISETP.NE.U32.AND P1, PT, RZ, UR6, PT ;  /* 0x00000006ff007c0c */ /* 0x000fe4000bf25070 */
[----:B------:R-:W-:Y:S02]  /*1b0d0*/  IADD3 R3, R3, R5, RZ ;  /* 0x0000000503037210 */ /* 0x000fe40007ffe0ff */
[----:B------:R-:W-:Y:S02]  /*1b0e0*/  ISETP.NE.AND.EX P1, PT, RZ, UR7, PT, P1 ;  /* 0x00000007ff007c0c */ /* 0x000fe4000bf25310 */
[--C-:B------:R-:W-:Y:S02]  /*1b0f0*/  SHF.R.U64 R11, R2, UR5, R3.reuse ;  /* 0x00000005020b7c19 */ /* 0x100fe40008001203 */
[----:B------:R-:W-:Y:S01]  /*1b100*/  SHF.R.U32.HI R2, RZ, UR5, R3 ;  /* 0x00000005ff027c19 */ /* 0x000fe20008011603 */
[----:B------:R-:W-:-:S03]  /*1b110*/  ULDC UR5, c[0x0][0x608] ;  /* 0x0001820000057ab9 */ /* 0x000fc60000000800 */
[--C-:B------:R-:W-:Y:S02]  /*1b120*/  SHF.R.U64 R12, R11, UR5, R2.reuse ;  /* 0x000000050b0c7c19 */ /* 0x100fe40008001202 */
[----:B------:R-:W-:Y:S01]  /*1b130*/  SHF.R.U32.HI R3, RZ, UR5, R2 ;  /* 0x00000005ff037c19 */ /* 0x000fe20008011602 */
[----:B------:R-:W-:-:S03]  /*1b140*/  ULDC UR5, c[0x0][0x658] ;  /* 0x0001960000057ab9 */ /* 0x000fc60000000800 */
[--C-:B------:R-:W-:Y:S02]  /*1b150*/  SHF.R.U64 R13, R12, UR5, R3.reuse ;  /* 0x000000050c0d7c19 */ /* 0x100fe40008001203 */
[----:B------:R-:W-:-:S03]  /*1b160*/  SHF.R.U32.HI R15, RZ, UR5, R3 ;  /* 0x00000005ff0f7c19 */ /* 0x000fc60008011603 */
[----:B------:R-:W-:Y:S02]  /*1b170*/  IMAD.MOV.U32 R2, RZ, RZ, R13 ;  /* 0x000000ffff027224 */ /* 0x000fe400078e000d */
[----:B------:R-:W-:Y:S01]  /*1b180*/  IMAD.MOV.U32 R3, RZ, RZ, R15 ;  /* 0x000000ffff037224 */ /* 0x000fe200078e000f */
[----:B------:R-:W-:Y:S06]  /*1b190*/  @!P1 BRA `(.L_x_555) ;  /* 0x0000000000289947 */ /* 0x000fec0003800000 */
[----:B------:R-:W-:Y:S02]  /*1b1a0*/  ULDC UR5, c[0x0][0x64c] ;  /* 0x0001930000057ab9 */ /* 0x000fe40000000800 */
[----:B------:R-:W-:-:S05]  /*1b1b0*/  IADD3 R3, P1, R13, UR5, RZ ;  /* 0x000000050d037c10 */ /* 0x000fca000ff3e0ff */
[----:B------:R-:W-:-:S04]  /*1b1c0*/  IMAD.X R15, RZ, RZ, R15, P1 ;  /* 0x000000ffff0f7224 */ /* 0x000fc800008e060f */
[----:B------:R-:W-:-:S04]  /*1b1d0*/  IMAD.WIDE.U32 R4, R15, UR6, RZ ;  /* 0x000000060f047c25 */ /* 0x000fc8000f8e00ff */
[----:B------:R-:W-:-:S04]  /*1b1e0*/  IMAD.WIDE.U32 R4, P1, R3, UR7, R4 ;  /* 0x0000000703047c25 */ /* 0x000fc8000f820004 */
[----:B------:R-:W-:-:S04]  /*1b1f0*/  IMAD.WIDE.U32 R2, R3, UR6, RZ ;  /* 0x0000000603027c25 */ /* 0x000fc8000f8e00ff */
[----:B------:R-:W-:Y:S01]  /*1b200*/  IMAD.MOV.U32 R2, RZ, RZ, R5 ;  /* 0x000000ffff027224 */ /* 0x000fe200078e0005 */
[----:B------:R-:W-:Y:S02]  /*1b210*/  IADD3 RZ, P2, R3, R4, RZ ;  /* 0x0000000403ff7210 */ /* 0x000fe40007f5e0ff */
[----:B------:R-:W-:-:S03]  /*1b220*/  IADD3.X R3, RZ, RZ, RZ, P1, !PT ;  /* 0x000000ffff037210 */ /* 0x000fc60000ffe4ff */
[----:B------:R-:W-:-:S08]  /*1b230*/  IMAD.WIDE.U32.X R2, R15, UR7, R2, P2 ;  /* 0x000000070f027c25 */ /* 0x000fd000090e0402 */
.L_x_555:
[----:B------:R-:W-:Y:S01]  /*1b240*/  ULDC UR5, c[0x0][0x648] ;  /* 0x0001920000057ab9 */ /* 0x000fe20000000800 */
[----:B------:R-:W-:Y:S01]  /*1b250*/  LOP3.LUT R12, R12, UR16, RZ, 0xc0, !PT ;  /* 0x000000100c0c7c12 */ /* 0x000fe2000f8ec0ff */
[----:B------:R-:W-:Y:S01]  /*1b260*/  UISETP.NE.AND UP0, UPT, UR45, URZ, UPT ;  /* 0x0000003f2d00728c */ /* 0x000fe2000bf05270 */
[----:B------:R-:W-:Y:S01]  /*1b270*/  SHF.R.U64 R3, R2, UR5, R3 ;  /* 0x0000000502037c19 */ /* 0x000fe20008001203 */
[----:B------:R-:W-:-:S04]  /*1b280*/  ULDC UR5, c[0x0][0x638] ;  /* 0x00018e0000057ab9 */ /* 0x000fc80000000800 */
[----:B------:R-:W-:Y:S01]  /*1b290*/  IMAD.MOV R2, RZ, RZ, -R3 ;  /* 0x000000ffff027224 */ /* 0x000fe200078e0a03 */
[----:B------:R-:W-:Y:S01]  /*1b2a0*/  PLOP3.LUT P1, PT, PT, PT, UP0, 0x40, 0x0 ;  /* 0x000000000000781c */ /* 0x000fe20003f2e808 */
[----:B------:R-:W-:Y:S01]  /*1b2b0*/  IMAD R5, R3, UR17, R12 ;  /* 0x0000001103057c24 */ /* 0x000fe2000f8e020c */
[----:B------:R-:W-:Y:S01]  /*1b2c0*/  PLOP3.LUT P2, PT, PT, PT, UP0, 0x40, 0x0 ;  /* 0x000000000000781c */ /* 0x000fe20003f4e808 */
[----:B------:R-:W-:Y:S01]  /*1b2d0*/  IMAD R13, R2, UR5, R13 ;  /* 0x00000005020d7c24 */ /* 0x000fe2000f8e020d */
[----:B------:R-:W-:Y:S01]  /*1b2e0*/  ULDC UR5, c[0x0][0x610] ;  /* 0x0001840000057ab9 */ /* 0x000fe20000000800 */
[----:B------:R-:W-:Y:S01]  /*1b2f0*/  LOP3.LUT R2, R11, UR4, RZ, 0xc0, !PT ;  /* 0x000000040b027c12 */ /* 0x000fe2000f8ec0ff */
[----:B------:R-:W-:Y:S01]  /*1b300*/  IMAD R8, R5, UR5, R8 ;  /* 0x0000000505087c24 */ /* 0x000fe2000f8e0208 */
[----:B------:R-:W-:Y:S01]  /*1b310*/  ULDC UR5, c[0x0][0x600] ;  /* 0x0001800000057ab9 */ /* 0x000fe20000000800 */
[----:B------:R-:W-:Y:S02]  /*1b320*/  IMAD.MOV.U32 R3, RZ, RZ, 0x1 ;  /* 0x00000001ff037424 */ /* 0x000fe400078e00ff */
[----:B------:R-:W-:-:S05]  /*1b330*/  IMAD R13, R13, UR5, R2 ;  /* 0x000000050d0d7c24 */ /* 0x000fca000f8e0202 */
[----:B------:R-:W-:Y:S02]  /*1b340*/  SEL R2, R13, R8, P1 ;  /* 0x000000080d027207 */ /* 0x000fe40000800000 */
[----:B------:R-:W-:-:S07]  /*1b350*/  SEL R5, R8, R13, P2 ;  /* 0x0000000d08057207 */ /* 0x000fce0001000000 */
.L_x_553:
[----:B------:R-:W-:Y:S05]  /*1b360*/  BSYNC B1 ;  /* 0x0000000000017941 */ /* 0x000fea0003800000 */
.L_x_552:
[----:B------:R-:W-:-:S13]  /*1b370*/  LOP3.LUT P1, RZ, R3, 0xff, RZ, 0xc0, !PT ;  /* 0x000000ff03ff7812 */ /* 0x000fda000782c0ff */
[----:B------:R-:W-:Y:S05]  /*1b380*/  @P1 BRA `(.L_x_556) ;  /* 0xfffffff400281947 */ /* 0x000fea000383ffff */
[----:B------:R-:W-:Y:S05]  /*1b390*/  BSYNC B0 ;  /* 0x0000000000007941 */ /* 0x000fea0003800000 */
.L_x_544:
[----:B------:R-:W-:-:S03]  /*1b3a0*/  UMOV UR5, 0xffffffff ;  /* 0xffffffff00057882 */ /* 0x000fc60000000000 */
[----:B------:R-:W-:Y:S05]  /*1b3b0*/  BRA.DIV UR5, `(.L_x_557) ;  /* 0x0000000205d47947 */ /* 0x000fea000b800000 */
[----:B------:R-:W-:-:S13]  /*1b3c0*/  ELECT P6, URZ, PT ;  /* 0x00000000003f782f */ /* 0x000fda00038c0000 */
.L_x_569:
[----:B------:R-:W-:Y:S04]  /*1b3d0*/  BSSY B0, `(.L_x_558) ;  /* 0x000001a000007945 */ /* 0x000fe80003800000 */
[----:B------:R-:W-:Y:S05]  /*1b3e0*/  @!P6 BRA `(.L_x_559) ;  /* 0x000000000060e947 */ /* 0x000fea0003800000 */
[----:B------:R-:W-:-:S04]  /*1b3f0*/  ULOP3.LUT UR5, UR40, 0x2, URZ, 0xfc, !UPT ;  /* 0x0000000228057892 */ /* 0x000fc8000f8efc3f */
[----:B------:R-:W-:-:S06]  /*1b400*/  UISETP.NE.AND UP0, UPT, UR5, 0x3, UPT ;  /* 0x000000030500788c */ /* 0x000fcc000bf05270 */
[----:B------:R-:W-:-:S13]  /*1b410*/  PLOP3.LUT P0, PT, PT, PT, UP0, 0x80, 0x0 ;  /* 0x000000000000781c */ /* 0x000fda0003f0f008 */
[----:B------:R-:W-:Y:S05]  /*1b420*/  @!P0 BRA `(.L_x_560) ;  /* 0x0000000000048947 */ /* 0x000fea0003800000 */
[----:B------:R-:W-:Y:S01]  /*1b430*/  BPT.TRAP 0x1 ;  /* 0x000000040000795c */ /* 0x000fe20000300000 */
.L_x_560:
[----:B------:R-:W0:Y:S01]  /*1b440*/  S2R R3, SR_CgaCtaId ;  /* 0x0000000000037919 */ /* 0x000e220000008800 */
[----:B------:R-:W-:-:S04]  /*1b450*/  MOV R0, 0x400 ;  /* 0x0000040000007802 */ /* 0x000fc80000000f00 */
[----:B0-----:R-:W-:Y:S02]  /*1b460*/  LEA R3, R3, R0, 0x18 ;  /* 0x0000000003037211 */ /* 0x001fe400078ec0ff */
[----:B------:R-:W-:Y:S02]  /*1b470*/  SHF.L.U32 R0, R7, 0x1f, RZ ;  /* 0x0000001f07007819 */ /* 0x000fe400000006ff */
[----:B------:R-:W-:-:S05]  /*1b480*/  IADD3 R3, R3, 0x10, RZ ;  /* 0x0000001003037810 */ /* 0x000fca0007ffe0ff */
[----:B------:R-:W-:-:S04]  /*1b490*/  IMAD R5, R6, 0x8, R3 ;  /* 0x0000000806057824 */ /* 0x000fc800078e0203 */
[----:B------:R-:W0:Y:S02]  /*1b4a0*/  SYNCS.PHASECHK.TRANS64.TRYWAIT P0, [R5+URZ], R0 ;  /* 0x00000000050075a7 */ /* 0x000e24000800017f */
[----:B0-----:R-:W-:Y:S05]  /*1b4b0*/  @!P0 BRA `(.L_x_561) ;  /* 0x0000000000b48947 */ /* 0x001fea0003800000 */
.L_x_570:
[----:B------:R-:W-:-:S05]  /*1b4c0*/  VIADD R6, R6, 0x1 ;  /* 0x0000000106067836 */ /* 0x000fca0000000000 */
[----:B------:R-:W-:-:S04]  /*1b4d0*/  ISETP.NE.AND P0, PT, R6, 0x2, PT ;  /* 0x000000020600780c */ /* 0x000fc80003f05270 */
[----:B0-----:R-:W-:Y:S02]  /*1b4e0*/  SEL R0, RZ, 0x1, P0 ;  /* 0x00000001ff007807 */ /* 0x001fe40000000000 */
[----:B------:R-:W-:Y:S02]  /*1b4f0*/  SEL R6, R6, RZ, P0 ;  /* 0x000000ff06067207 */ /* 0x000fe40000000000 */
[----:B------:R-:W-:-:S03]  /*1b500*/  LOP3.LUT R0, R7, R0, RZ, 0x3c, !PT ;  /* 0x0000000007007212 */ /* 0x000fc600078e3cff */
[----:B------:R-:W-:Y:S01]  /*1b510*/  IMAD R3, R6, 0x8, R3 ;  /* 0x0000000806037824 */ /* 0x000fe200078e0203 */
[----:B------:R-:W-:-:S07]  /*1b520*/  SHF.L.U32 R0, R0, 0x1f, RZ ;  /* 0x0000001f00007819 */ /* 0x000fce00000006ff */
.L_x_562:
[----:B0-----:R0:W1:Y:S02]  /*1b530*/  SYNCS.PHASECHK.TRANS64.TRYWAIT P0, [R3+URZ], R0 ;  /* 0x00000000030075a7 */ /* 0x001064000800017f */
[----:B-1----:R-:W-:Y:S05]  /*1b540*/  @!P0 NANOSLEEP.SYNCS 0x989680 ;  /* 0x009896800000895d */ /* 0x002fea0003900000 */
[----:B------:R-:W1:Y:S02]  /*1b550*/  @!P0 SYNCS.PHASECHK.TRANS64 P0, [R3+URZ], R0 ;  /* 0x00000000030085a7 */ /* 0x000e64000800007f */
[----:B-1----:R-:W-:Y:S05]  /*1b560*/  @!P0 BRA `(.L_x_562) ;  /* 0xfffffffc00f08947 */ /* 0x002fea000383ffff */
.L_x_559:
[----:B------:R-:W-:Y:S05]  /*1b570*/  BSYNC B0 ;  /* 0x0000000000007941 */ /* 0x000fea0003800000 */
.L_x_558:
[----:B------:R-:W-:Y:S05]  /*1b580*/  EXIT ;  /* 0x000000000000794d */ /* 0x000fea0003800000 */
.L_x_17:
[----:B-1----:R1:W4:Y:S02]  /*1b590*/  SYNCS.PHASECHK.TRANS64.TRYWAIT P1, [R3+URZ], R0 ;  /* 0x00000000030075a7 */ /* 0x002324000802017f */
[----:B----4-:R-:W-:Y:S05]  /*1b5a0*/  @!P1 NANOSLEEP.SYNCS 0x989680 ;  /* 0x009896800000995d */ /* 0x010fea0003900000 */
[----:B------:R-:W4:Y:S02]  /*1b5b0*/  @!P1 SYNCS.PHASECHK.TRANS64 P1, [R3+URZ], R0 ;  /* 0x00000000030095a7 */ /* 0x000f24000802007f */
[----:B----4-:R-:W-:Y:S05]  /*1b5c0*/  @!P1 BRA `(.L_x_17) ;  /* 0xfffffffc00f09947 */ /* 0x010fea000383ffff */
[----:B------:R-:W-:Y:S05]  /*1b5d0*/  BRA `(.L_x_16) ;  /* 0xfffffe5c00807947 */ /* 0x000fea000383ffff */
.L_x_22:
[----:B-1----:R-:W-:-:S04]  /*1b5e0*/  MOV R5, UR8 ;  /* 0x0000000800057c02 */ /* 0x002fc80008000f00 */
[----:B------:R1:W2:Y:S03]  /*1b5f0*/  SYNCS.PHASECHK.TRANS64.TRYWAIT P1, [R5+URZ], R4 ;  /* 0x00000004050075a7 */ /* 0x0002a6000802017f */
[----:B--2---:R-:W-:Y:S05]  /*1b600*/  @!P1 NANOSLEEP.SYNCS 0x989680 ;  /* 0x009896800000995d */ /* 0x004fea0003900000 */
[----:B------:R-:W2:Y:S02]  /*1b610*/  @!P1 SYNCS.PHASECHK.TRANS64 P1, [R5+URZ], R4 ;  /* 0x00000004050095a7 */ /* 0x000ea4000802007f */
[----:B--2---:R-:W-:Y:S05]  /*1b620*/  @!P1 BRA `(.L_x_22) ;  /* 0xfffffffc00ec9947 */ /* 0x004fea000383ffff */
[----:B------:R-:W-:Y:S05]  /*1b630*/  BRA `(.L_x_21) ;  /* 0xfffffe9000f87947 */ /* 0x000fea000383ffff */
.L_x_545:
[----:B------:R-:W-:Y:S01]  /*1b640*/  BSSY B1, `(.L_x_563) ;  /* 0x0000006000017945 */ /* 0x000fe20003800000 */
[----:B------:R-:W-:-:S07]  /*1b650*/  IMAD.MOV.U32 R15, RZ, RZ, -0x1 ;  /* 0xffffffffff0f7424 */ /* 0x000fce00078e00ff */
[----:B------:R-:W-:Y:S05]  /*1b660*/  WARPSYNC.COLLECTIVE R15, `(.L_x_564) ;  /* 0x000000000f0c7348 */ /* 0x000fea0003c00000 */
[----:B------:R-:W-:Y:S02]  /*1b670*/  ELECT P6, UR62, PT ;  /* 0x00000000003e782f */ /* 0x000fe400038c0000 */
[----:B------:R-:W-:Y:S01]  /*1b680*/  MOV R14, UR62 ;  /* 0x0000003e000e7c02 */ /* 0x000fe20008000f00 */
[----:B------:R-:W-:Y:S10]  /*1b690*/  ENDCOLLECTIVE ;  /* 0x000000000000791b */ /* 0x000ff40003800000 */
.L_x_564:
[----:B------:R-:W-:Y:S05]  /*1b6a0*/  BSYNC B1 ;  /* 0x0000000000017941 */ /* 0x000fea0003800000 */
.L_x_563:
[----:B------:R-:W-:Y:S05]  /*1b6b0*/  BRA `(.L_x_565) ;  /* 0xfffffff000687947 */ /* 0x000fea000383ffff */
.L_x_548:
[----:B-1----:R1:W2:Y:S02]  /*1b6c0*/  SYNCS.PHASECHK.TRANS64.TRYWAIT P1, [R14+URZ+0x10], R11 ;  /* 0x0000100b0e0075a7 */ /* 0x0022a4000802017f */
[----:B--2---:R-:W-:Y:S05]  /*1b6d0*/  @!P1 NANOSLEEP.SYNCS 0x989680 ;  /* 0x009896800000995d */ /* 0x004fea0003900000 */
[----:B------:R-:W2:Y:S02]  /*1b6e0*/  @!P1 SYNCS.PHASECHK.TRANS64 P1, [R14+URZ+0x10], R11 ;  /* 0x0000100b0e0095a7 */ /* 0x000ea4000802007f */
[----:B--2---:R-:W-:Y:S05]  /*1b6f0*/  @!P1 BRA `(.L_x_548) ;  /* 0xfffffffc00f09947 */ /* 0x004fea000383ffff */
[----:B------:R-:W-:Y:S05]  /*1b700*/  BRA `(.L_x_566) ;  /* 0xfffffff0009c7947 */ /* 0x000fea000383ffff */
.L_x_557:
[----:B------:R-:W-:Y:S01]  /*1b710*/  BSSY B0, `(.L_x_567) ;  /* 0x0000006000007945 */ /* 0x000fe20003800000 */
[----:B------:R-:W-:-:S07]  /*1b720*/  IMAD.MOV.U32 R15, RZ, RZ, -0x1 ;  /* 0xffffffffff0f7424 */ /* 0x000fce00078e00ff */
[----:B------:R-:W-:Y:S05]  /*1b730*/  WARPSYNC.COLLECTIVE R15, `(.L_x_568) ;  /* 0x000000000f0c7348 */ /* 0x000fea0003c00000 */
[----:B------:R-:W-:Y:S02]  /*1b740*/  ELECT P6, UR62, PT ;  /* 0x00000000003e782f */ /* 0x000fe400038c0000 */
[----:B------:R-:W-:Y:S01]  /*1b750*/  MOV R14, UR62 ;  /* 0x0000003e000e7c02 */ /* 0x000fe20008000f00 */
[----:B------:R-:W-:Y:S10]  /*1b760*/  ENDCOLLECTIVE ;  /* 0x000000000000791b */ /* 0x000ff40003800000 */
.L_x_568:
[----:B------:R-:W-:Y:S05]  /*1b770*/  BSYNC B0 ;  /* 0x0000000000007941 */ /* 0x000fea0003800000 */
.L_x_567:
[----:B------:R-:W-:Y:S05]  /*1b780*/  BRA `(.L_x_569) ;  /* 0xfffffffc00107947 */ /* 0x000fea000383ffff */
.L_x_561:
[----:B0-----:R0:W1:Y:S02]  /*1b790*/  SYNCS.PHASECHK.TRANS64.TRYWAIT P0, [R5+URZ], R0 ;  /* 0x00000000050075a7 */ /* 0x001064000800017f */
[----:B-1----:R-:W-:Y:S05]  /*1b7a0*/  @!P0 NANOSLEEP.SYNCS 0x989680 ;  /* 0x009896800000895d */ /* 0x002fea0003900000 */
[----:B------:R-:W1:Y:S02]  /*1b7b0*/  @!P0 SYNCS.PHASECHK.TRANS64 P0, [R5+URZ], R0 ;  /* 0x00000000050085a7 */ /* 0x000e64000800007f */
[----:B-1----:R-:W-:Y:S05]  /*1b7c0*/  @!P0 BRA `(.L_x_561) ;  /* 0xfffffffc00f08947 */ /* 0x002fea000383ffff */
[----:B------:R-:W-:Y:S05]  /*1b7d0*/  BRA `(.L_x_570) ;  /* 0xfffffffc00387947 */ /* 0x000fea000383ffff */
.L_x_571:
[----:B------:R-:W-:-:S00]  /*1b7e0*/  BRA `(.L_x_571) ;  /* 0xfffffffc00fc7947 */ /* 0x000fc0000383ffff */
[----:B------:R-:W-:-:S00]  /*1b7f0*/  NOP ;  /* 0x0000000000007918 */ /* 0x000fc00000000000 */
        /* <DEDUP_REMOVED lines=8> */
.L_x_572:


//--------------------- .nv.global.init           --------------------------
	.section	.nv.global.init,"aw",@progbits
.nv.global.init:
	.type		$str$22,@object
	.size		$str$22,($str$23 - $str$22)
$str$22:
        /*0000*/ 	.byte	0x6b, 0x5f, 0x74, 0x69, 0x6c, 0x65, 0x5f, 0x63, 0x6f, 0x75, 0x6e, 0x74, 0x20, 0x3e, 0x3d, 0x20
        /*0010*/ 	.byte	0x31, 0x00
	.type		$str$23,@object
	.size		$str$23,(__unnamed_1 - $str$23)
$str$23:
        /*0012*/ 	.byte	0x2f, 0x74, 0x6d, 0x70, 0x2f, 0x63, 0x75, 0x74, 0x6c, 0x61, 0x73, 0x73, 0x5f, 0x73, 0x77, 0x65
        /*0022*/ 	.byte	0x65, 0x70, 0x5f, 0x73, 0x72, 0x63, 0x2f, 0x69, 0x6e, 0x63, 0x6c, 0x75, 0x64, 0x65, 0x2f, 0x63
        /*0032*/ 	.byte	0x75, 0x74, 0x6c, 0x61, 0x73, 0x73, 0x2f, 0x67, 0x65, 0x6d, 0x6d, 0x2f, 0x63, 0x6f, 0x6c, 0x6c
        /*0042*/ 	.byte	0x65, 0x63, 0x74, 0x69, 0x76, 0x65, 0x2f, 0x73, 0x6d, 0x39, 0x30, 0x5f, 0x6d, 0x6d, 0x61, 0x5f
        /*0052*/ 	.byte	0x74, 0x6d, 0x61, 0x5f, 0x67, 0x6d, 0x6d, 0x61, 0x5f, 0x73, 0x73, 0x5f, 0x77, 0x61, 0x72, 0x70
        /*0062*/ 	.byte	0x73, 0x70, 0x65, 0x63, 0x69, 0x61, 0x6c, 0x69, 0x7a, 0x65, 0x64, 0x2e, 0x68, 0x70, 0x70, 0x00
	.type		__unnamed_1,@object
	.size		__unnamed_1,(.L_0 - __unnamed_1)
__unnamed_1:
        /* <DEDUP_REMOVED lines=181> */
        /*0bc2*/ 	.byte	0x65, 0x6e, 0x74, 0x69, 0x74, 0x79, 0x5d, 0x00
.L_0:


//--------------------- .nv.shared._ZN7cutlass13device_kernelINS_4gemm6kernel13GemmUniversalIN4cute5tupleIJiiiiEEENS1_10collective13CollectiveMmaINS1_34MainloopSm90TmaGmmaWarpSpecializedILi2ENS5_IJNS4_1CILi1EEESB_SB_EEENS1_35KernelTmaWarpSpecializedCooperativeEEENS5_IJNSA_ILi256EEESF_NSA_ILi64EEEEEENS_10bfloat16_tENS5_IJlSB_lEEESI_SJ_NS4_8TiledMMAINS4_8MMA_AtomIJNS4_4SM904GMMA28MMA_64x256x16_F32BF16BF16_SSILNSN_5MajorE0ELSP_0ELNSN_7ScaleInE1ELSQ_1EEEEEENS4_6LayoutINS5_IJNSA_ILi2EEESB_SB_EEENS5_IJSB_NSA_ILi0EEESW_EEEEENS5_IJNS4_10UnderscoreESZ_SZ_EEEEENS4_13SM90_TMA_LOADENS4_14ComposedLayoutINS4_7SwizzleILi3ELi4ELi3EEENS4_18smem_ptr_flag_bitsILi16EEENST_INS5_IJNSA_ILi8EEESG_EEENS5_IJSG_SB_EEEEEEEvNS4_8identityES12_S1C_vS1D_EENS_8epilogue10collective6detail29Sm90TmaWarpSpecializedAdapterINS1G_15DefaultEpilogueISI_SJ_SJ_NS1F_6thread17LinearCombinationISI_Li1EffLNS1K_9ScaleType4KindE0ELNS_15FloatRoundStyleE2ESI_EENS1_15EpilogueDefaultEEEEEvvEEEEvNT_6ParamsE --------------------------
	.section	.nv.shared._ZN7cutlass13device_kernelINS_4gemm6kernel13GemmUniversalIN4cute5tupleIJiiiiEEENS1_10collective13CollectiveMmaINS1_34MainloopSm90TmaGmmaWarpSpecializedILi2ENS5_IJNS4_1CILi1EEESB_SB_EEENS1_35KernelTmaWarpSpecializedCooperativeEEENS5_IJNSA_ILi256EEESF_NSA_ILi64EEEEEENS_10bfloat16_tENS5_IJlSB_lEEESI_SJ_NS4_8TiledMMAINS4_8MMA_AtomIJNS4_4SM904GMMA28MMA_64x256x16_F32BF16BF16_SSILNSN_5MajorE0ELSP_0ELNSN_7ScaleInE1ELSQ_1EEEEEENS4_6LayoutINS5_IJNSA_ILi2EEESB_SB_EEENS5_IJSB_NSA_ILi0EEESW_EEEEENS5_IJNS4_10UnderscoreESZ_SZ_EEEEENS4_13SM90_TMA_LOADENS4_14ComposedLayoutINS4_7SwizzleILi3ELi4ELi3EEENS4_18smem_ptr_flag_bitsILi16EEENST_INS5_IJNSA_ILi8EEESG_EEENS5_IJSG_SB_EEEEEEEvNS4_8identityES12_S1C_vS1D_EENS_8epilogue10collective6detail29Sm90TmaWarpSpecializedAdapterINS1G_15DefaultEpilogueISI_SJ_SJ_NS1F_6thread17LinearCombinationISI_Li1EffLNS1K_9ScaleType4KindE0ELNS_15FloatRoundStyleE2ESI_EENS1_15EpilogueDefaultEEEEEvvEEEEvNT_6ParamsE,"aw",@nobits
	.sectionflags	@""
	.align	16
	.zero		1024


//--------------------- .nv.shared.reserved.0     --------------------------
	.section	.nv.shared.reserved.0,"aw",@nobits
	.weak		__nv_reservedSMEM_offset_0_alias
	.size		__nv_reservedSMEM_offset_0_alias, 0, 0
	.other		__nv_reservedSMEM_offset_0_alias,@"STO_CUDA_RESERVED_SHARED STV_DEFAULT"
__nv_reservedSMEM_offset_0_alias:
	.zero		0


//--------------------- .nv.global                --------------------------
	.section	.nv.global,"aw",@nobits
.nv.global:
	.type		_ZN40_INTERNAL_91a663f1_4_k_cu_a8e549ce_217554cute1_E,@object
	.size		_ZN40_INTERNAL_91a663f1_4_k_cu_a8e549ce_217554cute1_E,(_ZN40_INTERNAL_91a663f1_4_k_cu_a8e549ce_217554cuda3std3__45__cpo6cbeginE - _ZN40_INTERNAL_91a663f1_4_k_cu_a8e549ce_217554cute1_E)
_ZN40_INTERNAL_91a663f1_4_k_cu_a8e549ce_217554cute1_E:
	.zero		1
	.type		_ZN40_INTERNAL_91a663f1_4_k_cu_a8e549ce_217554cuda3std3__45__cpo6cbeginE,@object
	.size		_ZN40_INTERNAL_91a663f1_4_k_cu_a8e549ce_217554cuda3std3__45__cpo6cbeginE,(_ZN40_INTERNAL_91a663f1_4_k_cu_a8e549ce_217554cuda3std3__48in_placeE - _ZN40_INTERNAL_91a663f1_4_k_cu_a8e549ce_217554cuda3std3__45__cpo6cbeginE)
_ZN40_INTERNAL_91a663f1_4_k_cu_a8e549ce_217554cuda3std3__45__cpo6cbeginE:
	.zero		1
	.type		_ZN40_INTERNAL_91a663f1_4_k_cu_a8e549ce_217554cuda3std3__48in_placeE,@object
	.size		_ZN40_INTERNAL_91a663f1_4_k_cu_a8e549ce_217554cuda3std3__48in_placeE,(_ZN40_INTERNAL_91a663f1_4_k_cu_a8e549ce_217554cuda3std6ranges3__45__cpo9iter_moveE - _ZN40_INTERNAL_91a663f1_4_k_cu_a8e549ce_217554cuda3std3__48in_placeE)
_ZN40_INTERNAL_91a663f1_4_k_cu_a8e549ce_217554cuda3std3__48in_placeE:
	.zero		1
	.type		_ZN40_INTERNAL_91a663f1_4_k_cu_a8e549ce_217554cuda3std6ranges3__45__cpo9iter_moveE,@object
	.size		_ZN40_INTERNAL_91a663f1_4_k_cu_a8e549ce_217554cuda3std6ranges3__45__cpo9iter_moveE,(_ZN40_INTERNAL_91a663f1_4_k_cu_a8e549ce_217554cuda3std3__45__cpo5beginE - _ZN40_INTERNAL_91a663f1_4_k_cu_a8e549ce_217554cuda3std6ranges3__45__cpo9iter_moveE)
_ZN40_INTERNAL_91a663f1_4_k_cu_a8e549ce_217554cuda3std6ranges3__45__cpo9iter_moveE:
	.zero		1
	.type		_ZN40_INTERNAL_91a663f1_4_k_cu_a8e549ce_217554cuda3std3__45__cpo5beginE,@object
	.size		_ZN40_INTERNAL_91a663f1_4_k_cu_a8e549ce_217554cuda3std3__45__cpo5beginE,(_ZN40_INTERNAL_91a663f1_4_k_cu_a8e549ce_217554cuda3std3__442_GLOBAL__N__91a663f1_4_k_cu_a8e549ce_217556ignoreE - _ZN40_INTERNAL_91a663f1_4_k_cu_a8e549ce_217554cuda3std3__45__cpo5beginE)
_ZN40_INTERNAL_91a663f1_4_k_cu_a8e549ce_217554cuda3std3__45__cpo5beginE:
	.zero		1
	.type		_ZN40_INTERNAL_91a663f1_4_k_cu_a8e549ce_217554cuda3std3__442_GLOBAL__N__91a663f1_4_k_cu_a8e549ce_217556ignoreE,@object
	.size		_ZN40_INTERNAL_91a663f1_4_k_cu_a8e549ce_217554cuda3std3__442_GLOBAL__N__91a663f1_4_k_cu_a8e549ce_217556ignoreE,(_ZN40_INTERNAL_91a663f1_4_k_cu_a8e549ce_217554cute7productE - _ZN40_INTERNAL_91a663f1_4_k_cu_a8e549ce_217554cuda3std3__442_GLOBAL__N__91a663f1_4_k_cu_a8e549ce_217556ignoreE)
_ZN40_INTERNAL_91a663f1_4_k_cu_a8e549ce_217554cuda3std3__442_GLOBAL__N__91a663f1_4_k_cu_a8e549ce_217556ignoreE:
	.zero		1
	.type		_ZN40_INTERNAL_91a663f1_4_k_cu_a8e549ce_217554cute7productE,@object
	.size		_ZN40_INTERNAL_91a663f1_4_k_cu_a8e549ce_217554cute7productE,(_ZN40_INTERNAL_91a663f1_4_k_cu_a8e549ce_217554cuda3std3__45__cpo3endE - _ZN40_INTERNAL_91a663f1_4_k_cu_a8e549ce_217554cute7productE)
_ZN40_INTERNAL_91a663f1_4_k_cu_a8e549ce_217554cute7productE:
	.zero		1
	.type		_ZN40_INTERNAL_91a663f1_4_k_cu_a8e549ce_217554cuda3std3__45__cpo3endE,@object
	.size		_ZN40_INTERNAL_91a663f1_4_k_cu_a8e549ce_217554cuda3std3__45__cpo3endE,(_ZN40_INTERNAL_91a663f1_4_k_cu_a8e549ce_217554cuda3std3__419piecewise_constructE - _ZN40_INTERNAL_91a663f1_4_k_cu_a8e549ce_217554cuda3std3__45__cpo3endE)
_ZN40_INTERNAL_91a663f1_4_k_cu_a8e549ce_217554cuda3std3__45__cpo3endE:
	.zero		1
	.type		_ZN40_INTERNAL_91a663f1_4_k_cu_a8e549ce_217554cuda3std3__419piecewise_constructE,@object
	.size		_ZN40_INTERNAL_91a663f1_4_k_cu_a8e549ce_217554cuda3std3__419piecewise_constructE,(_ZN40_INTERNAL_91a663f1_4_k_cu_a8e549ce_217554cuda3std3__45__cpo4cendE - _ZN40_INTERNAL_91a663f1_4_k_cu_a8e549ce_217554cuda3std3__419piecewise_constructE)
_ZN40_INTERNAL_91a663f1_4_k_cu_a8e549ce_217554cuda3std3__419piecewise_constructE:
	.zero		1
	.type		_ZN40_INTERNAL_91a663f1_4_k_cu_a8e549ce_217554cuda3std3__45__cpo4cendE,@object
	.size		_ZN40_INTERNAL_91a663f1_4_k_cu_a8e549ce_217554cuda3std3__45__cpo4cendE,(_ZN40_INTERNAL_91a663f1_4_k_cu_a8e549ce_217554cuda3std6ranges3__45__cpo4swapE - _ZN40_INTERNAL_91a663f1_4_k_cu_a8e549ce_217554cuda3std3__45__cpo4cendE)
_ZN40_INTERNAL_91a663f1_4_k_cu_a8e549ce_217554cuda3std3__45__cpo4cendE:
	.zero		1
	.type		_ZN40_INTERNAL_91a663f1_4_k_cu_a8e549ce_217554cuda3std6ranges3__45__cpo4swapE,@object
	.size		_ZN40_INTERNAL_91a663f1_4_k_cu_a8e549ce_217554cuda3std6ranges3__45__cpo4swapE,(.L_8 - _ZN40_INTERNAL_91a663f1_4_k_cu_a8e549ce_217554cuda3std6ranges3__45__cpo4swapE)
_ZN40_INTERNAL_91a663f1_4_k_cu_a8e549ce_217554cuda3std6ranges3__45__cpo4swapE:
	.zero		1
.L_8:


//--------------------- .nv.constant0._ZN7cutlass13device_kernelINS_4gemm6kernel13GemmUniversalIN4cute5tupleIJiiiiEEENS1_10collective13CollectiveMmaINS1_34MainloopSm90TmaGmmaWarpSpecializedILi2ENS5_IJNS4_1CILi1EEESB_SB_EEENS1_35KernelTmaWarpSpecializedCooperativeEEENS5_IJNSA_ILi256EEESF_NSA_ILi64EEEEEENS_10bfloat16_tENS5_IJlSB_lEEESI_SJ_NS4_8TiledMMAINS4_8MMA_AtomIJNS4_4SM904GMMA28MMA_64x256x16_F32BF16BF16_SSILNSN_5MajorE0ELSP_0ELNSN_7ScaleInE1ELSQ_1EEEEEENS4_6LayoutINS5_IJNSA_ILi2EEESB_SB_EEENS5_IJSB_NSA_ILi0EEESW_EEEEENS5_IJNS4_10UnderscoreESZ_SZ_EEEEENS4_13SM90_TMA_LOADENS4_14ComposedLayoutINS4_7SwizzleILi3ELi4ELi3EEENS4_18smem_ptr_flag_bitsILi16EEENST_INS5_IJNSA_ILi8EEESG_EEENS5_IJSG_SB_EEEEEEEvNS4_8identityES12_S1C_vS1D_EENS_8epilogue10collective6detail29Sm90TmaWarpSpecializedAdapterINS1G_15DefaultEpilogueISI_SJ_SJ_NS1F_6thread17LinearCombinationISI_Li1EffLNS1K_9ScaleType4KindE0ELNS_15FloatRoundStyleE2ESI_EENS1_15EpilogueDefaultEEEEEvvEEEEvNT_6ParamsE --------------------------
	.section	.nv.constant0._ZN7cutlass13device_kernelINS_4gemm6kernel13GemmUniversalIN4cute5tupleIJiiiiEEENS1_10collective13CollectiveMmaINS1_34MainloopSm90TmaGmmaWarpSpecializedILi2ENS5_IJNS4_1CILi1EEESB_SB_EEENS1_35KernelTmaWarpSpecializedCooperativeEEENS5_IJNSA_ILi256EEESF_NSA_ILi64EEEEEENS_10bfloat16_tENS5_IJlSB_lEEESI_SJ_NS4_8TiledMMAINS4_8MMA_AtomIJNS4_4SM904GMMA28MMA_64x256x16_F32BF16BF16_SSILNSN_5MajorE0ELSP_0ELNSN_7ScaleInE1ELSQ_1EEEEEENS4_6LayoutINS5_IJNSA_ILi2EEESB_SB_EEENS5_IJSB_NSA_ILi0EEESW_EEEEENS5_IJNS4_10UnderscoreESZ_SZ_EEEEENS4_13SM90_TMA_LOADENS4_14ComposedLayoutINS4_7SwizzleILi3ELi4ELi3EEENS4_18smem_ptr_flag_bitsILi16EEENST_INS5_IJNSA_ILi8EEESG_EEENS5_IJSG_SB_EEEEEEEvNS4_8identityES12_S1C_vS1D_EENS_8epilogue10collective6detail29Sm90TmaWarpSpecializedAdapterINS1G_15DefaultEpilogueISI_SJ_SJ_NS1F_6thread17LinearCombinationISI_Li1EffLNS1K_9ScaleType4KindE0ELNS_15FloatRoundStyleE2ESI_EENS1_15EpilogueDefaultEEEEEvvEEEEvNT_6ParamsE,"a",@progbits
	.sectionflags	@""
	.align	4
.nv.constant0._ZN7cutlass13device_kernelINS_4gemm6kernel13GemmUniversalIN4cute5tupleIJiiiiEEENS1_10collective13CollectiveMmaINS1_34MainloopSm90TmaGmmaWarpSpecializedILi2ENS5_IJNS4_1CILi1EEESB_SB_EEENS1_35KernelTmaWarpSpecializedCooperativeEEENS5_IJNSA_ILi256EEESF_NSA_ILi64EEEEEENS_10bfloat16_tENS5_IJlSB_lEEESI_SJ_NS4_8TiledMMAINS4_8MMA_AtomIJNS4_4SM904GMMA28MMA_64x256x16_F32BF16BF16_SSILNSN_5MajorE0ELSP_0ELNSN_7ScaleInE1ELSQ_1EEEEEENS4_6LayoutINS5_IJNSA_ILi2EEESB_SB_EEENS5_IJSB_NSA_ILi0EEESW_EEEEENS5_IJNS4_10UnderscoreESZ_SZ_EEEEENS4_13SM90_TMA_LOADENS4_14ComposedLayoutINS4_7SwizzleILi3ELi4ELi3EEENS4_18smem_ptr_flag_bitsILi16EEENST_INS5_IJNSA_ILi8EEESG_EEENS5_IJSG_SB_EEEEEEEvNS4_8identityES12_S1C_vS1D_EENS_8epilogue10collective6detail29Sm90TmaWarpSpecializedAdapterINS1G_15DefaultEpilogueISI_SJ_SJ_NS1F_6thread17LinearCombinationISI_Li1EffLNS1K_9ScaleType4KindE0ELNS_15FloatRoundStyleE2ESI_EENS1_15EpilogueDefaultEEEEEvvEEEEvNT_6ParamsE:
	.zero		1664


//--------------------- SYMBOLS --------------------------

	.type		.nv.reservedSmem.offset0,@object
	.size		.nv.reservedSmem.offset0,0x4
	.type		__assertfail,@function
